	.target	sm_100a

	.elftype	@"ET_EXEC"


//--------------------- .note.nv.tkinfo           --------------------------
	.section	.note.nv.tkinfo,"",@"SHT_NOTE"
	.sectionflags	@"SHF_NOTE_NV_TKINFO"
	.tkinfo
        /*0018*/ 	.word	0x00000002
        /*0030*/ 	.string	""
        /*0030*/ 	.string	"ptxas"
        /*0030*/ 	.string	"Cuda compilation tools, release 13.0, V13.0.88"
        /*0030*/ 	.string	"Build cuda_13.0.r13.0/compiler.36424714_0"
        /*0030*/ 	.string	"-arch sm_100a -m 64 "



//--------------------- .note.nv.cuinfo           --------------------------
	.section	.note.nv.cuinfo,"",@"SHT_NOTE"
	.sectionflags	@"SHF_NOTE_NV_CUINFO"
        /*0018*/ 	.short	0x0002
        /*001a*/ 	.short	0x0064
        /*001c*/ 	.short	0x0082
	.zero		2


//--------------------- .nv.info                  --------------------------
	.section	.nv.info,"",@"SHT_CUDA_INFO"
	.align	4


	//----- nvinfo : EIATTR_REGCOUNT
	.align		4
        /*0000*/ 	.byte	0x04, 0x2f
        /*0002*/ 	.short	(.L_19 - .L_18)
	.align		4
.L_18:
        /*0004*/ 	.word	index@(_ZN7cutlass13device_kernelINS_4gemm6kernel13GemmUniversalIN4cute5tupleIJiiiiEEENS1_10collective13CollectiveMmaINS1_35MainloopSm100TmaUmmaWarpSpecializedILi4ELi2ELi4ENS5_IJNS4_1CILi2EEENSA_ILi1EEESC_EEEEENS5_IJNSA_ILi64EEENSA_ILi128EEENSA_ILi32EEEEEEaNS5_IJlSC_lEEEaSJ_NS4_8TiledMMAINS4_8MMA_AtomIJNS4_15SM100_MMA_S8_SSIaaiLi64ELi128ELNS4_4UMMA5MajorE0ELSO_0ELNSN_8SaturateE0EEEEEENS4_6LayoutINS5_IJSC_SC_SC_EEENS5_IJNSA_ILi0EEESU_SU_EEEEENS5_IJNS4_10UnderscoreESX_SX_EEEEENS4_13SM90_TMA_LOADENS4_14ComposedLayoutINS4_7SwizzleILi1ELi4ELi3EEENS4_18smem_ptr_flag_bitsILi8EEENSS_INS5_IJNSA_ILi8EEESH_EEENS5_IJSH_SC_EEEEEEEvNS4_8identityENS4_23SM90_TMA_LOAD_MULTICASTES1A_vS1B_EENS_8epilogue10collective18CollectiveEpilogueINS1E_23Sm100TmaWarpSpecializedILi2ELi2ELi32ELb0ELb0EEEJSI_NS5_IJNSS_ISF_SC_EES1J_EEEaSJ_aSJ_NS1E_6fusion15FusionCallbacksIS1I_NS1L_17LinearCombinationIaiaiLNS_15FloatRoundStyleE2EEESI_S1K_JEEENS4_5SM1004TMEM4LOAD26SM100_TMEM_LOAD_16dp32b32xES10_NS11_INS12_ILi2ELi4ELi3EEES15_NSS_INS5_IJS16_SF_EEENS5_IJSF_SC_EEEEEEENS4_39AutoVectorizingCopyWithAssumedAlignmentILi128EEENS4_14SM90_TMA_STOREES1Z_S21_S21_EEEvvEEEEvNT_6ParamsE)
        /*0008*/ 	.word	0x0000005a


	//----- nvinfo : EIATTR_FRAME_SIZE
	.align		4
.L_19:
        /*000c*/ 	.byte	0x04, 0x11
        /*000e*/ 	.short	(.L_21 - .L_20)
	.align		4
.L_20:
        /*0010*/ 	.word	index@($__internal_2_$__cuda_sm10x_tcgen05_guardrail_trap_unallocated_columns_being_dealloced)
        /*0014*/ 	.word	0x00000000


	//----- nvinfo : EIATTR_FRAME_SIZE
	.align		4
.L_21:
        /*0018*/ 	.byte	0x04, 0x11
        /*001a*/ 	.short	(.L_23 - .L_22)
	.align		4
.L_22:
        /*001c*/ 	.word	index@($__internal_1_$__cuda_sm10x_tcgen05_guardrail_trap_phase_invalid_during_alloc)
        /*0020*/ 	.word	0x00000000


	//----- nvinfo : EIATTR_FRAME_SIZE
	.align		4
.L_23:
        /*0024*/ 	.byte	0x04, 0x11
        /*0026*/ 	.short	(.L_25 - .L_24)
	.align		4
.L_24:
        /*0028*/ 	.word	index@($__internal_0_$__cuda_sm10x_tcgen05_guardrail_trap_col_being_dealloced_not_returned_by_alloc)
        /*002c*/ 	.word	0x00000000


	//----- nvinfo : EIATTR_FRAME_SIZE
	.align		4
.L_25:
        /*0030*/ 	.byte	0x04, 0x11
        /*0032*/ 	.short	(.L_27 - .L_26)
	.align		4
.L_26:
        /*0034*/ 	.word	index@(_ZN7cutlass13device_kernelINS_4gemm6kernel13GemmUniversalIN4cute5tupleIJiiiiEEENS1_10collective13CollectiveMmaINS1_35MainloopSm100TmaUmmaWarpSpecializedILi4ELi2ELi4ENS5_IJNS4_1CILi2EEENSA_ILi1EEESC_EEEEENS5_IJNSA_ILi64EEENSA_ILi128EEENSA_ILi32EEEEEEaNS5_IJlSC_lEEEaSJ_NS4_8TiledMMAINS4_8MMA_AtomIJNS4_15SM100_MMA_S8_SSIaaiLi64ELi128ELNS4_4UMMA5MajorE0ELSO_0ELNSN_8SaturateE0EEEEEENS4_6LayoutINS5_IJSC_SC_SC_EEENS5_IJNSA_ILi0EEESU_SU_EEEEENS5_IJNS4_10UnderscoreESX_SX_EEEEENS4_13SM90_TMA_LOADENS4_14ComposedLayoutINS4_7SwizzleILi1ELi4ELi3EEENS4_18smem_ptr_flag_bitsILi8EEENSS_INS5_IJNSA_ILi8EEESH_EEENS5_IJSH_SC_EEEEEEEvNS4_8identityENS4_23SM90_TMA_LOAD_MULTICASTES1A_vS1B_EENS_8epilogue10collective18CollectiveEpilogueINS1E_23Sm100TmaWarpSpecializedILi2ELi2ELi32ELb0ELb0EEEJSI_NS5_IJNSS_ISF_SC_EES1J_EEEaSJ_aSJ_NS1E_6fusion15FusionCallbacksIS1I_NS1L_17LinearCombinationIaiaiLNS_15FloatRoundStyleE2EEESI_S1K_JEEENS4_5SM1004TMEM4LOAD26SM100_TMEM_LOAD_16dp32b32xES10_NS11_INS12_ILi2ELi4ELi3EEES15_NSS_INS5_IJS16_SF_EEENS5_IJSF_SC_EEEEEEENS4_39AutoVectorizingCopyWithAssumedAlignmentILi128EEENS4_14SM90_TMA_STOREES1Z_S21_S21_EEEvvEEEEvNT_6ParamsE)
        /*0038*/ 	.word	0x00000000


	//----- nvinfo : EIATTR_MIN_STACK_SIZE
	.align		4
.L_27:
        /*003c*/ 	.byte	0x04, 0x12
        /*003e*/ 	.short	(.L_29 - .L_28)
	.align		4
.L_28:
        /*0040*/ 	.word	index@(_ZN7cutlass13device_kernelINS_4gemm6kernel13GemmUniversalIN4cute5tupleIJiiiiEEENS1_10collective13CollectiveMmaINS1_35MainloopSm100TmaUmmaWarpSpecializedILi4ELi2ELi4ENS5_IJNS4_1CILi2EEENSA_ILi1EEESC_EEEEENS5_IJNSA_ILi64EEENSA_ILi128EEENSA_ILi32EEEEEEaNS5_IJlSC_lEEEaSJ_NS4_8TiledMMAINS4_8MMA_AtomIJNS4_15SM100_MMA_S8_SSIaaiLi64ELi128ELNS4_4UMMA5MajorE0ELSO_0ELNSN_8SaturateE0EEEEEENS4_6LayoutINS5_IJSC_SC_SC_EEENS5_IJNSA_ILi0EEESU_SU_EEEEENS5_IJNS4_10UnderscoreESX_SX_EEEEENS4_13SM90_TMA_LOADENS4_14ComposedLayoutINS4_7SwizzleILi1ELi4ELi3EEENS4_18smem_ptr_flag_bitsILi8EEENSS_INS5_IJNSA_ILi8EEESH_EEENS5_IJSH_SC_EEEEEEEvNS4_8identityENS4_23SM90_TMA_LOAD_MULTICASTES1A_vS1B_EENS_8epilogue10collective18CollectiveEpilogueINS1E_23Sm100TmaWarpSpecializedILi2ELi2ELi32ELb0ELb0EEEJSI_NS5_IJNSS_ISF_SC_EES1J_EEEaSJ_aSJ_NS1E_6fusion15FusionCallbacksIS1I_NS1L_17LinearCombinationIaiaiLNS_15FloatRoundStyleE2EEESI_S1K_JEEENS4_5SM1004TMEM4LOAD26SM100_TMEM_LOAD_16dp32b32xES10_NS11_INS12_ILi2ELi4ELi3EEES15_NSS_INS5_IJS16_SF_EEENS5_IJSF_SC_EEEEEEENS4_39AutoVectorizingCopyWithAssumedAlignmentILi128EEENS4_14SM90_TMA_STOREES1Z_S21_S21_EEEvvEEEEvNT_6ParamsE)
        /*0044*/ 	.word	0x00000000
.L_29:


//--------------------- .nv.compat                --------------------------
	.section	.nv.compat,"",@"SHT_CUDA_COMPAT_INFO"
	.align	4
        /*0000*/ 	.byte	0x02, 0x09, 0x01, 0x00, 0x02, 0x02, 0x03, 0x00, 0x02, 0x05, 0x06, 0x00, 0x03, 0x07, 0x01, 0x01
        /*0010*/ 	.byte	0x02, 0x03, 0x01, 0x00, 0x02, 0x06, 0x01, 0x00, 0x04, 0x0b, 0x08, 0x00, 0x01, 0x00, 0x00, 0x00
        /*0020*/ 	.byte	0x00, 0x00, 0x00, 0x00


//--------------------- .nv.info._ZN7cutlass13device_kernelINS_4gemm6kernel13GemmUniversalIN4cute5tupleIJiiiiEEENS1_10collective13CollectiveMmaINS1_35MainloopSm100TmaUmmaWarpSpecializedILi4ELi2ELi4ENS5_IJNS4_1CILi2EEENSA_ILi1EEESC_EEEEENS5_IJNSA_ILi64EEENSA_ILi128EEENSA_ILi32EEEEEEaNS5_IJlSC_lEEEaSJ_NS4_8TiledMMAINS4_8MMA_AtomIJNS4_15SM100_MMA_S8_SSIaaiLi64ELi128ELNS4_4UMMA5MajorE0ELSO_0ELNSN_8SaturateE0EEEEEENS4_6LayoutINS5_IJSC_SC_SC_EEENS5_IJNSA_ILi0EEESU_SU_EEEEENS5_IJNS4_10UnderscoreESX_SX_EEEEENS4_13SM90_TMA_LOADENS4_14ComposedLayoutINS4_7SwizzleILi1ELi4ELi3EEENS4_18smem_ptr_flag_bitsILi8EEENSS_INS5_IJNSA_ILi8EEESH_EEENS5_IJSH_SC_EEEEEEEvNS4_8identityENS4_23SM90_TMA_LOAD_MULTICASTES1A_vS1B_EENS_8epilogue10collective18CollectiveEpilogueINS1E_23Sm100TmaWarpSpecializedILi2ELi2ELi32ELb0ELb0EEEJSI_NS5_IJNSS_ISF_SC_EES1J_EEEaSJ_aSJ_NS1E_6fusion15FusionCallbacksIS1I_NS1L_17LinearCombinationIaiaiLNS_15FloatRoundStyleE2EEESI_S1K_JEEENS4_5SM1004TMEM4LOAD26SM100_TMEM_LOAD_16dp32b32xES10_NS11_INS12_ILi2ELi4ELi3EEES15_NSS_INS5_IJS16_SF_EEENS5_IJSF_SC_EEEEEEENS4_39AutoVectorizingCopyWithAssumedAlignmentILi128EEENS4_14SM90_TMA_STOREES1Z_S21_S21_EEEvvEEEEvNT_6ParamsE --------------------------
	.section	.nv.info._ZN7cutlass13device_kernelINS_4gemm6kernel13GemmUniversalIN4cute5tupleIJiiiiEEENS1_10collective13CollectiveMmaINS1_35MainloopSm100TmaUmmaWarpSpecializedILi4ELi2ELi4ENS5_IJNS4_1CILi2EEENSA_ILi1EEESC_EEEEENS5_IJNSA_ILi64EEENSA_ILi128EEENSA_ILi32EEEEEEaNS5_IJlSC_lEEEaSJ_NS4_8TiledMMAINS4_8MMA_AtomIJNS4_15SM100_MMA_S8_SSIaaiLi64ELi128ELNS4_4UMMA5MajorE0ELSO_0ELNSN_8SaturateE0EEEEEENS4_6LayoutINS5_IJSC_SC_SC_EEENS5_IJNSA_ILi0EEESU_SU_EEEEENS5_IJNS4_10UnderscoreESX_SX_EEEEENS4_13SM90_TMA_LOADENS4_14ComposedLayoutINS4_7SwizzleILi1ELi4ELi3EEENS4_18smem_ptr_flag_bitsILi8EEENSS_INS5_IJNSA_ILi8EEESH_EEENS5_IJSH_SC_EEEEEEEvNS4_8identityENS4_23SM90_TMA_LOAD_MULTICASTES1A_vS1B_EENS_8epilogue10collective18CollectiveEpilogueINS1E_23Sm100TmaWarpSpecializedILi2ELi2ELi32ELb0ELb0EEEJSI_NS5_IJNSS_ISF_SC_EES1J_EEEaSJ_aSJ_NS1E_6fusion15FusionCallbacksIS1I_NS1L_17LinearCombinationIaiaiLNS_15FloatRoundStyleE2EEESI_S1K_JEEENS4_5SM1004TMEM4LOAD26SM100_TMEM_LOAD_16dp32b32xES10_NS11_INS12_ILi2ELi4ELi3EEES15_NSS_INS5_IJS16_SF_EEENS5_IJSF_SC_EEEEEEENS4_39AutoVectorizingCopyWithAssumedAlignmentILi128EEENS4_14SM90_TMA_STOREES1Z_S21_S21_EEEvvEEEEvNT_6ParamsE,"",@"SHT_CUDA_INFO"
	.sectionflags	@""
	.align	4


	//----- nvinfo : EIATTR_CUDA_API_VERSION
	.align		4
        /*0000*/ 	.byte	0x04, 0x37
        /*0002*/ 	.short	(.L_31 - .L_30)
.L_30:
        /*0004*/ 	.word	0x00000082


	//----- nvinfo : EIATTR_KPARAM_INFO
	.align		4
.L_31:
        /*0008*/ 	.byte	0x04, 0x17
        /*000a*/ 	.short	(.L_33 - .L_32)
.L_32:
        /*000c*/ 	.word	0x00000000
        /*0010*/ 	.short	0x0000
        /*0012*/ 	.short	0x0000
        /*0014*/ 	.byte	0x00, 0xf0, 0x01, 0x20


	//----- nvinfo : EIATTR_AT_ENTRY_FRAGMENTS
	.align		4
.L_33:
        /*0018*/ 	.byte	0x04, 0x4f
        /*001a*/ 	.short	(.L_35 - .L_34)


	//   ....[0]....
.L_34:
        /*001c*/ 	.word	0x00000006


	//----- nvinfo : EIATTR_RESERVED_SMEM_USED
	.align		4
.L_35:
        /*0020*/ 	.byte	0x01, 0x41
	.zero		2


	//----- nvinfo : EIATTR_SPARSE_MMA_MASK
	.align		4
        /*0024*/ 	.byte	0x03, 0x50
        /*0026*/ 	.short	0x0000


	//----- nvinfo : EIATTR_TCGEN05_1CTA_USED
	.align		4
        /*0028*/ 	.byte	0x01, 0x51
	.zero		2


	//----- nvinfo : EIATTR_MAXREG_COUNT
	.align		4
        /*002c*/ 	.byte	0x03, 0x1b
        /*002e*/ 	.short	0x00ff


	//----- nvinfo : EIATTR_NUM_BARRIERS
	.align		4
        /*0030*/ 	.byte	0x02, 0x4c
        /*0032*/ 	.byte	0x07
	.zero		1


	//----- nvinfo : EIATTR_EXTERNS
	.align		4
        /*0034*/ 	.byte	0x04, 0x0f
        /*0036*/ 	.short	(.L_37 - .L_36)


	//   ....[0]....
	.align		4
.L_36:
        /*0038*/ 	.word	index@(__assertfail)


	//----- nvinfo : EIATTR_MERCURY_ISA_VERSION
	.align		4
.L_37:
        /*003c*/ 	.byte	0x03, 0x5f
        /*003e*/ 	.short	0x0101


	//----- nvinfo : EIATTR_INT_WARP_WIDE_INSTR_OFFSETS
	.align		4
        /*0040*/ 	.byte	0x04, 0x31
        /*0042*/ 	.short	(.L_39 - .L_38)


	//   ....[0]....
.L_38:
        /*0044*/ 	.word	0x00003b00


	//   ....[1]....
        /*0048*/ 	.word	0x00003b30


	//   ....[2]....
        /*004c*/ 	.word	0x00003b50


	//   ....[3]....
        /*0050*/ 	.word	0x00004700


	//   ....[4]....
        /*0054*/ 	.word	0x00004770


	//   ....[5]....
        /*0058*/ 	.word	0x00004870


	//   ....[6]....
        /*005c*/ 	.word	0x00004920


	//----- nvinfo : EIATTR_COOP_GROUP_MASK_REGIDS
	.align		4
.L_39:
        /*0060*/ 	.byte	0x04, 0x29
        /*0062*/ 	.short	(.L_41 - .L_40)


	//   ....[0]....
.L_40:
        /*0064*/ 	.word	0xffffffff


	//   ....[1]....
        /*0068*/ 	.word	0xffffffff


	//   ....[2]....
        /*006c*/ 	.word	0xffffffff


	//   ....[3]....
        /*0070*/ 	.word	0xffffffff


	//   ....[4]....
        /*0074*/ 	.word	0xffffffff


	//   ....[5]....
        /*0078*/ 	.word	0xffffffff


	//   ....[6]....
        /*007c*/ 	.word	0xffffffff


	//   ....[7]....
        /*0080*/ 	.word	0xffffffff


	//   ....[8]....
        /*0084*/ 	.word	0xffffffff


	//   ....[9]....
        /*0088*/ 	.word	0xffffffff


	//   ....[10]....
        /*008c*/ 	.word	0xffffffff


	//   ....[11]....
        /*0090*/ 	.word	0xffffffff


	//   ....[12]....
        /*0094*/ 	.word	0xffffffff


	//   ....[13]....
        /*0098*/ 	.word	0xffffffff


	//----- nvinfo : EIATTR_COOP_GROUP_INSTR_OFFSETS
	.align		4
.L_41:
        /*009c*/ 	.byte	0x04, 0x28
        /*009e*/ 	.short	(.L_43 - .L_42)


	//   ....[0]....
.L_42:
        /*00a0*/ 	.word	0x00000080


	//   ....[1]....
        /*00a4*/ 	.word	0x000004f0


	//   ....[2]....
        /*00a8*/ 	.word	0x00000690


	//   ....[3]....
        /*00ac*/ 	.word	0x000007f0


	//   ....[4]....
        /*00b0*/ 	.word	0x000008f0


	//   ....[5]....
        /*00b4*/ 	.word	0x00000a60


	//   ....[6]....
        /*00b8*/ 	.word	0x00000c00


	//   ....[7]....
        /*00bc*/ 	.word	0x00000db0


	//   ....[8]....
        /*00c0*/ 	.word	0x00001f90


	//   ....[9]....
        /*00c4*/ 	.word	0x00002e40


	//   ....[10]....
        /*00c8*/ 	.word	0x00003050


	//   ....[11]....
        /*00cc*/ 	.word	0x00003080


	//   ....[12]....
        /*00d0*/ 	.word	0x000039e0


	//   ....[13]....
        /*00d4*/ 	.word	0x00003c10


	//----- nvinfo : EIATTR_VRC_CTA_INIT_COUNT
	.align		4
.L_43:
        /*00d8*/ 	.byte	0x02, 0x4a
        /*00da*/ 	.byte	0x80
	.zero		1


	//----- nvinfo : EIATTR_SYSCALL_OFFSETS
	.align		4
        /*00dc*/ 	.byte	0x04, 0x46
        /*00de*/ 	.short	(.L_45 - .L_44)


	//   ....[0]....
.L_44:
        /*00e0*/ 	.word	0x00005520


	//   ....[1]....
        /*00e4*/ 	.word	0x00005660


	//   ....[2]....
        /*00e8*/ 	.word	0x00005e90


	//   ....[3]....
        /*00ec*/ 	.word	0x00006c30


	//----- nvinfo : EIATTR_MBARRIER_INSTR_OFFSETS
	.align		4
.L_45:
        /*00f0*/ 	.byte	0x04, 0x39
        /*00f2*/ 	.short	(.L_47 - .L_46)


	//   ....[0]....
.L_46:
        /*00f4*/ 	.word	0x00000600
        /*00f8*/ 	.word	0x000000ff
        /*00fc*/ 	.word	0x00000000
        /*0100*/ 	.short	0x0100
        /*0102*/ 	.byte	0x04
	.zero		1


	//   ....[1]....
        /*0104*/ 	.word	0x00000610
        /*0108*/ 	.word	0x000000ff
        /*010c*/ 	.word	0x00000020
        /*0110*/ 	.short	0x0100
        /*0112*/ 	.byte	0x04
	.zero		1


	//   ....[2]....
        /*0114*/ 	.word	0x00000620
        /*0118*/ 	.word	0x000000ff
        /*011c*/ 	.word	0x00000008
        /*0120*/ 	.short	0x0100
        /*0122*/ 	.byte	0x04
	.zero		1


	//   ....[3]....
        /*0124*/ 	.word	0x00000630
        /*0128*/ 	.word	0x000000ff
        /*012c*/ 	.word	0x00000028
        /*0130*/ 	.short	0x0100
        /*0132*/ 	.byte	0x04
	.zero		1


	//   ....[4]....
        /*0134*/ 	.word	0x00000640
        /*0138*/ 	.word	0x000000ff
        /*013c*/ 	.word	0x00000010
        /*0140*/ 	.short	0x0100
        /*0142*/ 	.byte	0x04
	.zero		1


	//   ....[5]....
        /*0144*/ 	.word	0x00000650
        /*0148*/ 	.word	0x000000ff
        /*014c*/ 	.word	0x00000030
        /*0150*/ 	.short	0x0100
        /*0152*/ 	.byte	0x04
	.zero		1


	//   ....[6]....
        /*0154*/ 	.word	0x00000660
        /*0158*/ 	.word	0x000000ff
        /*015c*/ 	.word	0x00000018
        /*0160*/ 	.short	0x0100
        /*0162*/ 	.byte	0x04
	.zero		1


	//   ....[7]....
        /*0164*/ 	.word	0x00000670
        /*0168*/ 	.word	0x000000ff
        /*016c*/ 	.word	0x00000038
        /*0170*/ 	.short	0x0100
        /*0172*/ 	.byte	0x04
	.zero		1


	//   ....[8]....
        /*0174*/ 	.word	0x000007a0
        /*0178*/ 	.word	0x000000ff
        /*017c*/ 	.word	0x00000040
        /*0180*/ 	.short	0x0100
        /*0182*/ 	.byte	0x04
	.zero		1


	//   ....[9]....
        /*0184*/ 	.word	0x000007b0
        /*0188*/ 	.word	0x000000ff
        /*018c*/ 	.word	0x00000050
        /*0190*/ 	.short	0x0100
        /*0192*/ 	.byte	0x04
	.zero		1


	//   ....[10]....
        /*0194*/ 	.word	0x000007c0
        /*0198*/ 	.word	0x000000ff
        /*019c*/ 	.word	0x00000048
        /*01a0*/ 	.short	0x0100
        /*01a2*/ 	.byte	0x04
	.zero		1


	//   ....[11]....
        /*01a4*/ 	.word	0x000007d0
        /*01a8*/ 	.word	0x000000ff
        /*01ac*/ 	.word	0x00000058
        /*01b0*/ 	.short	0x0100
        /*01b2*/ 	.byte	0x04
	.zero		1


	//   ....[12]....
        /*01b4*/ 	.word	0x000008c0
        /*01b8*/ 	.word	0x000000ff
        /*01bc*/ 	.word	0x00000060
        /*01c0*/ 	.short	0x0100
        /*01c2*/ 	.byte	0x06
	.zero		1


	//   ....[13]....
        /*01c4*/ 	.word	0x000008d0
        /*01c8*/ 	.word	0x000000ff
        /*01cc*/ 	.word	0x00000068
        /*01d0*/ 	.short	0x0100
        /*01d2*/ 	.byte	0x06
	.zero		1


	//   ....[14]....
        /*01d4*/ 	.word	0x00000a10
        /*01d8*/ 	.word	0x000000ff
        /*01dc*/ 	.word	0x00000070
        /*01e0*/ 	.short	0x0100
        /*01e2*/ 	.byte	0x06
	.zero		1


	//   ....[15]....
        /*01e4*/ 	.word	0x00000a20
        /*01e8*/ 	.word	0x000000ff
        /*01ec*/ 	.word	0x00000080
        /*01f0*/ 	.short	0x0100
        /*01f2*/ 	.byte	0x06
	.zero		1


	//   ....[16]....
        /*01f4*/ 	.word	0x00000a30
        /*01f8*/ 	.word	0x000000ff
        /*01fc*/ 	.word	0x00000078
        /*0200*/ 	.short	0x0100
        /*0202*/ 	.byte	0x06
	.zero		1


	//   ....[17]....
        /*0204*/ 	.word	0x00000a40
        /*0208*/ 	.word	0x000000ff
        /*020c*/ 	.word	0x00000088
        /*0210*/ 	.short	0x0100
        /*0212*/ 	.byte	0x06
	.zero		1


	//   ....[18]....
        /*0214*/ 	.word	0x00000b70
        /*0218*/ 	.word	0x000000ff
        /*021c*/ 	.word	0x00000090
        /*0220*/ 	.short	0x0100
        /*0222*/ 	.byte	0x04
	.zero		1


	//   ....[19]....
        /*0224*/ 	.word	0x00000b80
        /*0228*/ 	.word	0x000000ff
        /*022c*/ 	.word	0x000000b0
        /*0230*/ 	.short	0x0100
        /*0232*/ 	.byte	0x04
	.zero		1


	//   ....[20]....
        /*0234*/ 	.word	0x00000b90
        /*0238*/ 	.word	0x000000ff
        /*023c*/ 	.word	0x00000098
        /*0240*/ 	.short	0x0100
        /*0242*/ 	.byte	0x04
	.zero		1


	//   ....[21]....
        /*0244*/ 	.word	0x00000ba0
        /*0248*/ 	.word	0x000000ff
        /*024c*/ 	.word	0x000000b8
        /*0250*/ 	.short	0x0100
        /*0252*/ 	.byte	0x04
	.zero		1


	//   ....[22]....
        /*0254*/ 	.word	0x00000bb0
        /*0258*/ 	.word	0x000000ff
        /*025c*/ 	.word	0x000000a0
        /*0260*/ 	.short	0x0100
        /*0262*/ 	.byte	0x04
	.zero		1


	//   ....[23]....
        /*0264*/ 	.word	0x00000bc0
        /*0268*/ 	.word	0x000000ff
        /*026c*/ 	.word	0x000000c0
        /*0270*/ 	.short	0x0100
        /*0272*/ 	.byte	0x04
	.zero		1


	//   ....[24]....
        /*0274*/ 	.word	0x00000bd0
        /*0278*/ 	.word	0x000000ff
        /*027c*/ 	.word	0x000000a8
        /*0280*/ 	.short	0x0100
        /*0282*/ 	.byte	0x04
	.zero		1


	//   ....[25]....
        /*0284*/ 	.word	0x00000be0
        /*0288*/ 	.word	0x000000ff
        /*028c*/ 	.word	0x000000c8
        /*0290*/ 	.short	0x0100
        /*0292*/ 	.byte	0x04
	.zero		1


	//   ....[26]....
        /*0294*/ 	.word	0x00000cd0
        /*0298*/ 	.word	0x000000ff
        /*029c*/ 	.word	0x000000d0
        /*02a0*/ 	.short	0x0100
        /*02a2*/ 	.byte	0x04
	.zero		1


	//   ....[27]....
        /*02a4*/ 	.word	0x00000ce0
        /*02a8*/ 	.word	0x000000ff
        /*02ac*/ 	.word	0x000000e0
        /*02b0*/ 	.short	0x0100
        /*02b2*/ 	.byte	0x04
	.zero		1


	//   ....[28]....
        /*02b4*/ 	.word	0x00000cf0
        /*02b8*/ 	.word	0x000000ff
        /*02bc*/ 	.word	0x000000d8
        /*02c0*/ 	.short	0x0100
        /*02c2*/ 	.byte	0x04
	.zero		1


	//   ....[29]....
        /*02c4*/ 	.word	0x00000d00
        /*02c8*/ 	.word	0x000000ff
        /*02cc*/ 	.word	0x000000e8
        /*02d0*/ 	.short	0x0100
        /*02d2*/ 	.byte	0x04
	.zero		1


	//   ....[30]....
        /*02d4*/ 	.word	0x00001810
        /*02d8*/ 	.word	0x00000000
        /*02dc*/ 	.word	0x000000e0
        /*02e0*/ 	.short	0x010a
        /*02e2*/ 	.byte	0xff
	.zero		1


	//   ....[31]....
        /*02e4*/ 	.word	0x00001840
        /*02e8*/ 	.word	0x00000000
        /*02ec*/ 	.word	0x000000d0
        /*02f0*/ 	.short	0x0101
        /*02f2*/ 	.byte	0xff
	.zero		1


	//   ....[32]....
        /*02f4*/ 	.word	0x00001910
        /*02f8*/ 	.word	0x000000ff
        /*02fc*/ 	.word	0x00000020
        /*0300*/ 	.short	0x010a
        /*0302*/ 	.byte	0x04
	.zero		1


	//   ....[33]....
        /*0304*/ 	.word	0x00001990
        /*0308*/ 	.word	0x000000ff
        /*030c*/ 	.word	0x00000020
        /*0310*/ 	.short	0x010a
        /*0312*/ 	.byte	0x21
	.zero		1


	//   ....[34]....
        /*0314*/ 	.word	0x00001b20
        /*0318*/ 	.word	0x000000ff
        /*031c*/ 	.word	0x00000020
        /*0320*/ 	.short	0x010a
        /*0322*/ 	.byte	0x08
	.zero		1


	//   ....[35]....
        /*0324*/ 	.word	0x00001c40
        /*0328*/ 	.word	0x000000ff
        /*032c*/ 	.word	0x00000068
        /*0330*/ 	.short	0x0101
        /*0332*/ 	.byte	0x06
	.zero		1


	//   ....[36]....
        /*0334*/ 	.word	0x00001c60
        /*0338*/ 	.word	0x000000ff
        /*033c*/ 	.word	0x00000020
        /*0340*/ 	.short	0x010a
        /*0342*/ 	.byte	0x04
	.zero		1


	//   ....[37]....
        /*0344*/ 	.word	0x00001ce0
        /*0348*/ 	.word	0x000000ff
        /*034c*/ 	.word	0x00000020
        /*0350*/ 	.short	0x010a
        /*0352*/ 	.byte	0x11
	.zero		1


	//   ....[38]....
        /*0354*/ 	.word	0x00001ef0
        /*0358*/ 	.word	0x000000ff
        /*035c*/ 	.word	0x00000020
        /*0360*/ 	.short	0x010a
        /*0362*/ 	.byte	0x07
	.zero		1


	//   ....[39]....
        /*0364*/ 	.word	0x00001fc0
        /*0368*/ 	.word	0x00000003
        /*036c*/ 	.word	0x00000070
        /*0370*/ 	.short	0x010a
        /*0372*/ 	.byte	0xff
	.zero		1


	//   ....[40]....
        /*0374*/ 	.word	0x00002110
        /*0378*/ 	.word	0x00000000
        /*037c*/ 	.word	0x00000000
        /*0380*/ 	.short	0x0101
        /*0382*/ 	.byte	0xff
	.zero		1


	//   ....[41]....
        /*0384*/ 	.word	0x000026c0
        /*0388*/ 	.word	0x000000ff
        /*038c*/ 	.word	0x00000000
        /*0390*/ 	.short	0x010a
        /*0392*/ 	.byte	0x04
	.zero		1


	//   ....[42]....
        /*0394*/ 	.word	0x00002750
        /*0398*/ 	.word	0x000000ff
        /*039c*/ 	.word	0x00000000
        /*03a0*/ 	.short	0x010a
        /*03a2*/ 	.byte	0x05
	.zero		1


	//   ....[43]....
        /*03a4*/ 	.word	0x000027e0
        /*03a8*/ 	.word	0x000000ff
        /*03ac*/ 	.word	0x00000000
        /*03b0*/ 	.short	0x010a
        /*03b2*/ 	.byte	0x05
	.zero		1


	//   ....[44]....
        /*03b4*/ 	.word	0x00002880
        /*03b8*/ 	.word	0x00000000
        /*03bc*/ 	.word	0x00000000
        /*03c0*/ 	.short	0x010a
        /*03c2*/ 	.byte	0xff
	.zero		1


	//   ....[45]....
        /*03c4*/ 	.word	0x000029a0
        /*03c8*/ 	.word	0x00000002
        /*03cc*/ 	.word	0x000000d0
        /*03d0*/ 	.short	0x010a
        /*03d2*/ 	.byte	0xff
	.zero		1


	//   ....[46]....
        /*03d4*/ 	.word	0x00002a10
        /*03d8*/ 	.word	0x00000002
        /*03dc*/ 	.word	0x00000000
        /*03e0*/ 	.short	0x0101
        /*03e2*/ 	.byte	0xff
	.zero		1


	//   ....[47]....
        /*03e4*/ 	.word	0x00002a30
        /*03e8*/ 	.word	0x000000ff
        /*03ec*/ 	.word	0x00000080
        /*03f0*/ 	.short	0x010a
        /*03f2*/ 	.byte	0x04
	.zero		1


	//   ....[48]....
        /*03f4*/ 	.word	0x00002b50
        /*03f8*/ 	.word	0x00000002
        /*03fc*/ 	.word	0x00000070
        /*0400*/ 	.short	0x010a
        /*0402*/ 	.byte	0xff
	.zero		1


	//   ....[49]....
        /*0404*/ 	.word	0x00002c50
        /*0408*/ 	.word	0x00000002
        /*040c*/ 	.word	0x00000000
        /*0410*/ 	.short	0x0101
        /*0412*/ 	.byte	0xff
	.zero		1


	//   ....[50]....
        /*0414*/ 	.word	0x00002ce0
        /*0418*/ 	.word	0x000000ff
        /*041c*/ 	.word	0x00000080
        /*0420*/ 	.short	0x0106
        /*0422*/ 	.byte	0x04
	.zero		1


	//   ....[51]....
        /*0424*/ 	.word	0x00002d00
        /*0428*/ 	.word	0x000000ff
        /*042c*/ 	.word	0x00000080
        /*0430*/ 	.short	0x010a
        /*0432*/ 	.byte	0x04
	.zero		1


	//   ....[52]....
        /*0434*/ 	.word	0x00002d90
        /*0438*/ 	.word	0x000000ff
        /*043c*/ 	.word	0x00000080
        /*0440*/ 	.short	0x0106
        /*0442*/ 	.byte	0x07
	.zero		1


	//   ....[53]....
        /*0444*/ 	.word	0x00002dd0
        /*0448*/ 	.word	0x00000000
        /*044c*/ 	.word	0x00000080
        /*0450*/ 	.short	0x010a
        /*0452*/ 	.byte	0xff
	.zero		1


	//   ....[54]....
        /*0454*/ 	.word	0x000032c0
        /*0458*/ 	.word	0x00000000
        /*045c*/ 	.word	0x00000070
        /*0460*/ 	.short	0x010a
        /*0462*/ 	.byte	0xff
	.zero		1


	//   ....[55]....
        /*0464*/ 	.word	0x000033c0
        /*0468*/ 	.word	0x00000003
        /*046c*/ 	.word	0x00000000
        /*0470*/ 	.short	0x0101
        /*0472*/ 	.byte	0xff
	.zero		1


	//   ....[56]....
        /*0474*/ 	.word	0x000033d0
        /*0478*/ 	.word	0x000000ff
        /*047c*/ 	.word	0x00000000
        /*0480*/ 	.short	0x010a
        /*0482*/ 	.byte	0x04
	.zero		1


	//   ....[57]....
        /*0484*/ 	.word	0x000033f0
        /*0488*/ 	.word	0x000000ff
        /*048c*/ 	.word	0x000000b0
        /*0490*/ 	.short	0x010a
        /*0492*/ 	.byte	0x13
	.zero		1


	//   ....[58]....
        /*0494*/ 	.word	0x00003530
        /*0498*/ 	.word	0x000000ff
        /*049c*/ 	.word	0x00000000
        /*04a0*/ 	.short	0x010a
        /*04a2*/ 	.byte	0x06
	.zero		1


	//   ....[59]....
        /*04a4*/ 	.word	0x00003630
        /*04a8*/ 	.word	0x000000ff
        /*04ac*/ 	.word	0x00000000
        /*04b0*/ 	.short	0x010a
        /*04b2*/ 	.byte	0x04
	.zero		1


	//   ....[60]....
        /*04b4*/ 	.word	0x00003810
        /*04b8*/ 	.word	0x000000ff
        /*04bc*/ 	.word	0x00000000
        /*04c0*/ 	.short	0x010a
        /*04c2*/ 	.byte	0x04
	.zero		1


	//   ....[61]....
        /*04c4*/ 	.word	0x000038a0
        /*04c8*/ 	.word	0x000000ff
        /*04cc*/ 	.word	0x00000000
        /*04d0*/ 	.short	0x010a
        /*04d2*/ 	.byte	0x05
	.zero		1


	//   ....[62]....
        /*04d4*/ 	.word	0x00003930
        /*04d8*/ 	.word	0x000000ff
        /*04dc*/ 	.word	0x00000000
        /*04e0*/ 	.short	0x010a
        /*04e2*/ 	.byte	0x05
	.zero		1


	//   ....[63]....
        /*04e4*/ 	.word	0x000039c0
        /*04e8*/ 	.word	0x000000ff
        /*04ec*/ 	.word	0x00000000
        /*04f0*/ 	.short	0x010a
        /*04f2*/ 	.byte	0x04
	.zero		1


	//   ....[64]....
        /*04f4*/ 	.word	0x00003ec0
        /*04f8*/ 	.word	0x00000008
        /*04fc*/ 	.word	0x00000070
        /*0500*/ 	.short	0x010a
        /*0502*/ 	.byte	0xff
	.zero		1


	//   ....[65]....
        /*0504*/ 	.word	0x00004030
        /*0508*/ 	.word	0x00000000
        /*050c*/ 	.word	0x00000000
        /*0510*/ 	.short	0x0101
        /*0512*/ 	.byte	0xff
	.zero		1


	//   ....[66]....
        /*0514*/ 	.word	0x00004510
        /*0518*/ 	.word	0x000000ff
        /*051c*/ 	.word	0x00000068
        /*0520*/ 	.short	0x010a
        /*0522*/ 	.byte	0x15
	.zero		1


	//   ....[67]....
        /*0524*/ 	.word	0x000046a0
        /*0528*/ 	.word	0x000000ff
        /*052c*/ 	.word	0x00000050
        /*0530*/ 	.short	0x010a
        /*0532*/ 	.byte	0x15
	.zero		1


	//   ....[68]....
        /*0534*/ 	.word	0x00004810
        /*0538*/ 	.word	0x000000ff
        /*053c*/ 	.word	0x00000040
        /*0540*/ 	.short	0x010b
        /*0542*/ 	.byte	0x15
	.zero		1


	//   ....[69]....
        /*0544*/ 	.word	0x00004830
        /*0548*/ 	.word	0x000000ff
        /*054c*/ 	.word	0x00000000
        /*0550*/ 	.short	0x0101
        /*0552*/ 	.byte	0x04
	.zero		1


	//   ....[70]....
        /*0554*/ 	.word	0x00004840
        /*0558*/ 	.word	0x000000ff
        /*055c*/ 	.word	0x00000058
        /*0560*/ 	.short	0x010a
        /*0562*/ 	.byte	0x15
	.zero		1


	//   ....[71]....
        /*0564*/ 	.word	0x00004a30
        /*0568*/ 	.word	0x000000ff
        /*056c*/ 	.word	0x00000048
        /*0570*/ 	.short	0x010b
        /*0572*/ 	.byte	0x15
	.zero		1


	//   ....[72]....
        /*0574*/ 	.word	0x00004a40
        /*0578*/ 	.word	0x000000ff
        /*057c*/ 	.word	0x00000000
        /*0580*/ 	.short	0x0101
        /*0582*/ 	.byte	0x26
	.zero		1


	//   ....[73]....
        /*0584*/ 	.word	0x00004a70
        /*0588*/ 	.word	0x000000ff
        /*058c*/ 	.word	0x00000050
        /*0590*/ 	.short	0x010a
        /*0592*/ 	.byte	0x15
	.zero		1


	//   ....[74]....
        /*0594*/ 	.word	0x00004ab0
        /*0598*/ 	.word	0x00000000
        /*059c*/ 	.word	0x00000058
        /*05a0*/ 	.short	0x010a
        /*05a2*/ 	.byte	0xff
	.zero		1


	//   ....[75]....
        /*05a4*/ 	.word	0x00004dc0
        /*05a8*/ 	.word	0x00000003
        /*05ac*/ 	.word	0x00000070
        /*05b0*/ 	.short	0x010a
        /*05b2*/ 	.byte	0xff
	.zero		1


	//   ....[76]....
        /*05b4*/ 	.word	0x00004f40
        /*05b8*/ 	.word	0x00000000
        /*05bc*/ 	.word	0x00000000
        /*05c0*/ 	.short	0x0101
        /*05c2*/ 	.byte	0xff
	.zero		1


	//   ....[77]....
        /*05c4*/ 	.word	0x00005a50
        /*05c8*/ 	.word	0x00000003
        /*05cc*/ 	.word	0x00000040
        /*05d0*/ 	.short	0x010a
        /*05d2*/ 	.byte	0xff
	.zero		1


	//   ....[78]....
        /*05d4*/ 	.word	0x00005a90
        /*05d8*/ 	.word	0x0000002b
        /*05dc*/ 	.word	0x00000090
        /*05e0*/ 	.short	0x010a
        /*05e2*/ 	.byte	0xff
	.zero		1


	//   ....[79]....
        /*05e4*/ 	.word	0x00005bd0
        /*05e8*/ 	.word	0x00000003
        /*05ec*/ 	.word	0x00000040
        /*05f0*/ 	.short	0x010a
        /*05f2*/ 	.byte	0xff
	.zero		1


	//   ....[80]....
        /*05f4*/ 	.word	0x00005cf0
        /*05f8*/ 	.word	0x00000000
        /*05fc*/ 	.word	0x00000000
        /*0600*/ 	.short	0x0101
        /*0602*/ 	.byte	0xff
	.zero		1


	//   ....[81]....
        /*0604*/ 	.word	0x00005d70
        /*0608*/ 	.word	0x0000002b
        /*060c*/ 	.word	0x00000090
        /*0610*/ 	.short	0x010a
        /*0612*/ 	.byte	0xff
	.zero		1


	//   ....[82]....
        /*0614*/ 	.word	0x000068e0
        /*0618*/ 	.word	0x00000003
        /*061c*/ 	.word	0x00000040
        /*0620*/ 	.short	0x010a
        /*0622*/ 	.byte	0xff
	.zero		1


	//   ....[83]....
        /*0624*/ 	.word	0x00006990
        /*0628*/ 	.word	0x00000003
        /*062c*/ 	.word	0x00000040
        /*0630*/ 	.short	0x010a
        /*0632*/ 	.byte	0xff
	.zero		1


	//   ....[84]....
        /*0634*/ 	.word	0x00006ab0
        /*0638*/ 	.word	0x00000000
        /*063c*/ 	.word	0x00000000
        /*0640*/ 	.short	0x0101
        /*0642*/ 	.byte	0xff
	.zero		1


	//   ....[85]....
        /*0644*/ 	.word	0x00006ec0
        /*0648*/ 	.word	0x000000ff
        /*064c*/ 	.word	0x00000000
        /*0650*/ 	.short	0x0101
        /*0652*/ 	.byte	0x04
	.zero		1


	//   ....[86]....
        /*0654*/ 	.word	0x000077c0
        /*0658*/ 	.word	0x00000000
        /*065c*/ 	.word	0x000000e0
        /*0660*/ 	.short	0x010a
        /*0662*/ 	.byte	0xff
	.zero		1


	//   ....[87]....
        /*0664*/ 	.word	0x00007820
        /*0668*/ 	.word	0x00000000
        /*066c*/ 	.word	0x00000020
        /*0670*/ 	.short	0x010a
        /*0672*/ 	.byte	0xff
	.zero		1


	//   ....[88]....
        /*0674*/ 	.word	0x00007880
        /*0678*/ 	.word	0x00000000
        /*067c*/ 	.word	0x00000020
        /*0680*/ 	.short	0x010a
        /*0682*/ 	.byte	0xff
	.zero		1


	//   ....[89]....
        /*0684*/ 	.word	0x000078d0
        /*0688*/ 	.word	0x00000003
        /*068c*/ 	.word	0x00000070
        /*0690*/ 	.short	0x010a
        /*0692*/ 	.byte	0xff
	.zero		1


	//   ....[90]....
        /*0694*/ 	.word	0x00007930
        /*0698*/ 	.word	0x00000000
        /*069c*/ 	.word	0x00000000
        /*06a0*/ 	.short	0x010a
        /*06a2*/ 	.byte	0xff
	.zero		1


	//   ....[91]....
        /*06a4*/ 	.word	0x00007990
        /*06a8*/ 	.word	0x00000000
        /*06ac*/ 	.word	0x00000000
        /*06b0*/ 	.short	0x010a
        /*06b2*/ 	.byte	0xff
	.zero		1


	//   ....[92]....
        /*06b4*/ 	.word	0x000079f0
        /*06b8*/ 	.word	0x00000000
        /*06bc*/ 	.word	0x00000000
        /*06c0*/ 	.short	0x010a
        /*06c2*/ 	.byte	0xff
	.zero		1


	//   ....[93]....
        /*06c4*/ 	.word	0x00007a40
        /*06c8*/ 	.word	0x00000002
        /*06cc*/ 	.word	0x000000d0
        /*06d0*/ 	.short	0x010a
        /*06d2*/ 	.byte	0xff
	.zero		1


	//   ....[94]....
        /*06d4*/ 	.word	0x00007aa0
        /*06d8*/ 	.word	0x00000002
        /*06dc*/ 	.word	0x00000080
        /*06e0*/ 	.short	0x010a
        /*06e2*/ 	.byte	0xff
	.zero		1


	//   ....[95]....
        /*06e4*/ 	.word	0x00007af0
        /*06e8*/ 	.word	0x00000002
        /*06ec*/ 	.word	0x00000070
        /*06f0*/ 	.short	0x010a
        /*06f2*/ 	.byte	0xff
	.zero		1


	//   ....[96]....
        /*06f4*/ 	.word	0x00007b50
        /*06f8*/ 	.word	0x00000000
        /*06fc*/ 	.word	0x00000080
        /*0700*/ 	.short	0x010a
        /*0702*/ 	.byte	0xff
	.zero		1


	//   ....[97]....
        /*0704*/ 	.word	0x00007ba0
        /*0708*/ 	.word	0x00000000
        /*070c*/ 	.word	0x00000070
        /*0710*/ 	.short	0x010a
        /*0712*/ 	.byte	0xff
	.zero		1


	//   ....[98]....
        /*0714*/ 	.word	0x00007c00
        /*0718*/ 	.word	0x00000002
        /*071c*/ 	.word	0x000000b0
        /*0720*/ 	.short	0x010a
        /*0722*/ 	.byte	0xff
	.zero		1


	//   ....[99]....
        /*0724*/ 	.word	0x00007c60
        /*0728*/ 	.word	0x00000000
        /*072c*/ 	.word	0x00000000
        /*0730*/ 	.short	0x010a
        /*0732*/ 	.byte	0xff
	.zero		1


	//   ....[100]....
        /*0734*/ 	.word	0x00007cc0
        /*0738*/ 	.word	0x00000000
        /*073c*/ 	.word	0x00000000
        /*0740*/ 	.short	0x010a
        /*0742*/ 	.byte	0xff
	.zero		1


	//   ....[101]....
        /*0744*/ 	.word	0x00007d20
        /*0748*/ 	.word	0x00000000
        /*074c*/ 	.word	0x00000000
        /*0750*/ 	.short	0x010a
        /*0752*/ 	.byte	0xff
	.zero		1


	//   ....[102]....
        /*0754*/ 	.word	0x00007d80
        /*0758*/ 	.word	0x00000000
        /*075c*/ 	.word	0x00000000
        /*0760*/ 	.short	0x010a
        /*0762*/ 	.byte	0xff
	.zero		1


	//   ....[103]....
        /*0764*/ 	.word	0x00007de0
        /*0768*/ 	.word	0x00000000
        /*076c*/ 	.word	0x00000000
        /*0770*/ 	.short	0x010a
        /*0772*/ 	.byte	0xff
	.zero		1


	//   ....[104]....
        /*0774*/ 	.word	0x00007e30
        /*0778*/ 	.word	0x00000008
        /*077c*/ 	.word	0x00000070
        /*0780*/ 	.short	0x010a
        /*0782*/ 	.byte	0xff
	.zero		1


	//   ....[105]....
        /*0784*/ 	.word	0x00007e90
        /*0788*/ 	.word	0x00000000
        /*078c*/ 	.word	0x00000068
        /*0790*/ 	.short	0x010a
        /*0792*/ 	.byte	0xff
	.zero		1


	//   ....[106]....
        /*0794*/ 	.word	0x00007ef0
        /*0798*/ 	.word	0x00000000
        /*079c*/ 	.word	0x00000050
        /*07a0*/ 	.short	0x010a
        /*07a2*/ 	.byte	0xff
	.zero		1


	//   ....[107]....
        /*07a4*/ 	.word	0x00007f50
        /*07a8*/ 	.word	0x00000000
        /*07ac*/ 	.word	0x00000058
        /*07b0*/ 	.short	0x010a
        /*07b2*/ 	.byte	0xff
	.zero		1


	//   ....[108]....
        /*07b4*/ 	.word	0x00007fb0
        /*07b8*/ 	.word	0x00000000
        /*07bc*/ 	.word	0x00000050
        /*07c0*/ 	.short	0x010a
        /*07c2*/ 	.byte	0xff
	.zero		1


	//   ....[109]....
        /*07c4*/ 	.word	0x00008000
        /*07c8*/ 	.word	0x00000003
        /*07cc*/ 	.word	0x00000070
        /*07d0*/ 	.short	0x010a
        /*07d2*/ 	.byte	0xff
	.zero		1


	//   ....[110]....
        /*07d4*/ 	.word	0x00008050
        /*07d8*/ 	.word	0x00000003
        /*07dc*/ 	.word	0x00000040
        /*07e0*/ 	.short	0x010a
        /*07e2*/ 	.byte	0xff
	.zero		1


	//   ....[111]....
        /*07e4*/ 	.word	0x000080a0
        /*07e8*/ 	.word	0x0000002b
        /*07ec*/ 	.word	0x00000090
        /*07f0*/ 	.short	0x010a
        /*07f2*/ 	.byte	0xff
	.zero		1


	//   ....[112]....
        /*07f4*/ 	.word	0x000080f0
        /*07f8*/ 	.word	0x00000003
        /*07fc*/ 	.word	0x00000040
        /*0800*/ 	.short	0x010a
        /*0802*/ 	.byte	0xff
	.zero		1


	//----- nvinfo : EIATTR_NUM_MBARRIERS
	.align		4
.L_47:
        /*0804*/ 	.byte	0x03, 0x38
        /*0806*/ 	.short	0x001e


	//----- nvinfo : EIATTR_EXIT_INSTR_OFFSETS
	.align		4
        /*0808*/ 	.byte	0x04, 0x1c
        /*080a*/ 	.short	(.L_49 - .L_48)


	//   ....[0]....
.L_48:
        /*080c*/ 	.word	0x000028b0


	//   ....[1]....
        /*0810*/ 	.word	0x00002da0


	//   ....[2]....
        /*0814*/ 	.word	0x00002e00


	//   ....[3]....
        /*0818*/ 	.word	0x00003c20


	//   ....[4]....
        /*081c*/ 	.word	0x00004ae0


	//   ....[5]....
        /*0820*/ 	.word	0x00004b20


	//   ....[6]....
        /*0824*/ 	.word	0x000077b0


	//----- nvinfo : EIATTR_MAX_THREADS
	.align		4
.L_49:
        /*0828*/ 	.byte	0x04, 0x05
        /*082a*/ 	.short	(.L_51 - .L_50)
.L_50:
        /*082c*/ 	.word	0x00000100
        /*0830*/ 	.word	0x00000001
        /*0834*/ 	.word	0x00000001


	//----- nvinfo : EIATTR_CRS_STACK_SIZE
	.align		4
.L_51:
        /*0838*/ 	.byte	0x04, 0x1e
        /*083a*/ 	.short	(.L_53 - .L_52)
.L_52:
        /*083c*/ 	.word	0x00000000


	//----- nvinfo : EIATTR_CBANK_PARAM_SIZE
	.align		4
.L_53:
        /*0840*/ 	.byte	0x03, 0x19
        /*0842*/ 	.short	0x0800


	//----- nvinfo : EIATTR_PARAM_CBANK
	.align		4
        /*0844*/ 	.byte	0x04, 0x0a
        /*0846*/ 	.short	(.L_55 - .L_54)
	.align		4
.L_54:
        /*0848*/ 	.word	index@(.nv.constant0._ZN7cutlass13device_kernelINS_4gemm6kernel13GemmUniversalIN4cute5tupleIJiiiiEEENS1_10collective13CollectiveMmaINS1_35MainloopSm100TmaUmmaWarpSpecializedILi4ELi2ELi4ENS5_IJNS4_1CILi2EEENSA_ILi1EEESC_EEEEENS5_IJNSA_ILi64EEENSA_ILi128EEENSA_ILi32EEEEEEaNS5_IJlSC_lEEEaSJ_NS4_8TiledMMAINS4_8MMA_AtomIJNS4_15SM100_MMA_S8_SSIaaiLi64ELi128ELNS4_4UMMA5MajorE0ELSO_0ELNSN_8SaturateE0EEEEEENS4_6LayoutINS5_IJSC_SC_SC_EEENS5_IJNSA_ILi0EEESU_SU_EEEEENS5_IJNS4_10UnderscoreESX_SX_EEEEENS4_13SM90_TMA_LOADENS4_14ComposedLayoutINS4_7SwizzleILi1ELi4ELi3EEENS4_18smem_ptr_flag_bitsILi8EEENSS_INS5_IJNSA_ILi8EEESH_EEENS5_IJSH_SC_EEEEEEEvNS4_8identityENS4_23SM90_TMA_LOAD_MULTICASTES1A_vS1B_EENS_8epilogue10collective18CollectiveEpilogueINS1E_23Sm100TmaWarpSpecializedILi2ELi2ELi32ELb0ELb0EEEJSI_NS5_IJNSS_ISF_SC_EES1J_EEEaSJ_aSJ_NS1E_6fusion15FusionCallbacksIS1I_NS1L_17LinearCombinationIaiaiLNS_15FloatRoundStyleE2EEESI_S1K_JEEENS4_5SM1004TMEM4LOAD26SM100_TMEM_LOAD_16dp32b32xES10_NS11_INS12_ILi2ELi4ELi3EEES15_NSS_INS5_IJS16_SF_EEENS5_IJSF_SC_EEEEEEENS4_39AutoVectorizingCopyWithAssumedAlignmentILi128EEENS4_14SM90_TMA_STOREES1Z_S21_S21_EEEvvEEEEvNT_6ParamsE)
        /*084c*/ 	.short	0x0380
        /*084e*/ 	.short	0x0800


	//----- nvinfo : EIATTR_SW_WAR
	.align		4
.L_55:
        /*0850*/ 	.byte	0x04, 0x36
        /*0852*/ 	.short	(.L_57 - .L_56)
.L_56:
        /*0854*/ 	.word	0x00000008
.L_57:


//--------------------- .nv.callgraph             --------------------------
	.section	.nv.callgraph,"",@"SHT_CUDA_CALLGRAPH"
	.align	4
	.sectionentsize	8
	.align		4
        /*0000*/ 	.word	0x00000000
	.align		4
        /*0004*/ 	.word	0xffffffff
	.align		4
        /*0008*/ 	.word	index@(_ZN7cutlass13device_kernelINS_4gemm6kernel13GemmUniversalIN4cute5tupleIJiiiiEEENS1_10collective13CollectiveMmaINS1_35MainloopSm100TmaUmmaWarpSpecializedILi4ELi2ELi4ENS5_IJNS4_1CILi2EEENSA_ILi1EEESC_EEEEENS5_IJNSA_ILi64EEENSA_ILi128EEENSA_ILi32EEEEEEaNS5_IJlSC_lEEEaSJ_NS4_8TiledMMAINS4_8MMA_AtomIJNS4_15SM100_MMA_S8_SSIaaiLi64ELi128ELNS4_4UMMA5MajorE0ELSO_0ELNSN_8SaturateE0EEEEEENS4_6LayoutINS5_IJSC_SC_SC_EEENS5_IJNSA_ILi0EEESU_SU_EEEEENS5_IJNS4_10UnderscoreESX_SX_EEEEENS4_13SM90_TMA_LOADENS4_14ComposedLayoutINS4_7SwizzleILi1ELi4ELi3EEENS4_18smem_ptr_flag_bitsILi8EEENSS_INS5_IJNSA_ILi8EEESH_EEENS5_IJSH_SC_EEEEEEEvNS4_8identityENS4_23SM90_TMA_LOAD_MULTICASTES1A_vS1B_EENS_8epilogue10collective18CollectiveEpilogueINS1E_23Sm100TmaWarpSpecializedILi2ELi2ELi32ELb0ELb0EEEJSI_NS5_IJNSS_ISF_SC_EES1J_EEEaSJ_aSJ_NS1E_6fusion15FusionCallbacksIS1I_NS1L_17LinearCombinationIaiaiLNS_15FloatRoundStyleE2EEESI_S1K_JEEENS4_5SM1004TMEM4LOAD26SM100_TMEM_LOAD_16dp32b32xES10_NS11_INS12_ILi2ELi4ELi3EEES15_NSS_INS5_IJS16_SF_EEENS5_IJSF_SC_EEEEEEENS4_39AutoVectorizingCopyWithAssumedAlignmentILi128EEENS4_14SM90_TMA_STOREES1Z_S21_S21_EEEvvEEEEvNT_6ParamsE)
	.align		4
        /*000c*/ 	.word	index@(__assertfail)
	.align		4
        /*0010*/ 	.word	0x00000000
	.align		4
        /*0014*/ 	.word	0xfffffffe
	.align		4
        /*0018*/ 	.word	0x00000000
	.align		4
        /*001c*/ 	.word	0xfffffffd
	.align		4
        /*0020*/ 	.word	0x00000000
	.align		4
        /*0024*/ 	.word	0xfffffffc


//--------------------- .nv.constant4             --------------------------
	.section	.nv.constant4,"a",@progbits
	.align	8
	.align		8
.nv.constant4:
        /*0000*/ 	.dword	__assertfail
	.align		8
        /*0008*/ 	.dword	__unnamed_1
	.align		8
        /*0010*/ 	.dword	__unnamed_2
	.align		8
        /*0018*/ 	.dword	_ZN40_INTERNAL_53e5ff78_4_k_cu_e70561f5_102884cuda3std3__45__cpo5beginE
	.align		8
        /*0020*/ 	.dword	_ZN40_INTERNAL_53e5ff78_4_k_cu_e70561f5_102884cuda3std3__45__cpo3endE
	.align		8
        /*0028*/ 	.dword	_ZN40_INTERNAL_53e5ff78_4_k_cu_e70561f5_102884cuda3std3__45__cpo6cbeginE
	.align		8
        /*0030*/ 	.dword	_ZN40_INTERNAL_53e5ff78_4_k_cu_e70561f5_102884cuda3std3__45__cpo4cendE
	.align		8
        /*0038*/ 	.dword	_ZN40_INTERNAL_53e5ff78_4_k_cu_e70561f5_102884cuda3std3__442_GLOBAL__N__53e5ff78_4_k_cu_e70561f5_102886ignoreE
	.align		8
        /*0040*/ 	.dword	_ZN40_INTERNAL_53e5ff78_4_k_cu_e70561f5_102884cuda3std3__419piecewise_constructE
	.align		8
        /*0048*/ 	.dword	_ZN40_INTERNAL_53e5ff78_4_k_cu_e70561f5_102884cuda3std3__48in_placeE
	.align		8
        /*0050*/ 	.dword	_ZN40_INTERNAL_53e5ff78_4_k_cu_e70561f5_102884cuda3std6ranges3__45__cpo4swapE
	.align		8
        /*0058*/ 	.dword	_ZN40_INTERNAL_53e5ff78_4_k_cu_e70561f5_102884cuda3std6ranges3__45__cpo9iter_moveE
	.align		8
        /*0060*/ 	.dword	_ZN40_INTERNAL_53e5ff78_4_k_cu_e70561f5_102884cute7productE
	.align		8
        /*0068*/ 	.dword	_ZN40_INTERNAL_53e5ff78_4_k_cu_e70561f5_102884cute1_E
	.align		8
        /*0070*/ 	.dword	$str$25
	.align		8
        /*0078*/ 	.dword	$str$26
	.align		8
        /*0080*/ 	.dword	$str$27
	.align		8
        /*0088*/ 	.dword	$str$28


//--------------------- .text._ZN7cutlass13device_kernelINS_4gemm6kernel13GemmUniversalIN4cute5tupleIJiiiiEEENS1_10collective13CollectiveMmaINS1_35MainloopSm100TmaUmmaWarpSpecializedILi4ELi2ELi4ENS5_IJNS4_1CILi2EEENSA_ILi1EEESC_EEEEENS5_IJNSA_ILi64EEENSA_ILi128EEENSA_ILi32EEEEEEaNS5_IJlSC_lEEEaSJ_NS4_8TiledMMAINS4_8MMA_AtomIJNS4_15SM100_MMA_S8_SSIaaiLi64ELi128ELNS4_4UMMA5MajorE0ELSO_0ELNSN_8SaturateE0EEEEEENS4_6LayoutINS5_IJSC_SC_SC_EEENS5_IJNSA_ILi0EEESU_SU_EEEEENS5_IJNS4_10UnderscoreESX_SX_EEEEENS4_13SM90_TMA_LOADENS4_14ComposedLayoutINS4_7SwizzleILi1ELi4ELi3EEENS4_18smem_ptr_flag_bitsILi8EEENSS_INS5_IJNSA_ILi8EEESH_EEENS5_IJSH_SC_EEEEEEEvNS4_8identityENS4_23SM90_TMA_LOAD_MULTICASTES1A_vS1B_EENS_8epilogue10collective18CollectiveEpilogueINS1E_23Sm100TmaWarpSpecializedILi2ELi2ELi32ELb0ELb0EEEJSI_NS5_IJNSS_ISF_SC_EES1J_EEEaSJ_aSJ_NS1E_6fusion15FusionCallbacksIS1I_NS1L_17LinearCombinationIaiaiLNS_15FloatRoundStyleE2EEESI_S1K_JEEENS4_5SM1004TMEM4LOAD26SM100_TMEM_LOAD_16dp32b32xES10_NS11_INS12_ILi2ELi4ELi3EEES15_NSS_INS5_IJS16_SF_EEENS5_IJSF_SC_EEEEEEENS4_39AutoVectorizingCopyWithAssumedAlignmentILi128EEENS4_14SM90_TMA_STOREES1Z_S21_S21_EEEvvEEEEvNT_6ParamsE --------------------------
	.section	.text._ZN7cutlass13device_kernelINS_4gemm6kernel13GemmUniversalIN4cute5tupleIJiiiiEEENS1_10collective13CollectiveMmaINS1_35MainloopSm100TmaUmmaWarpSpecializedILi4ELi2ELi4ENS5_IJNS4_1CILi2EEENSA_ILi1EEESC_EEEEENS5_IJNSA_ILi64EEENSA_ILi128EEENSA_ILi32EEEEEEaNS5_IJlSC_lEEEaSJ_NS4_8TiledMMAINS4_8MMA_AtomIJNS4_15SM100_MMA_S8_SSIaaiLi64ELi128ELNS4_4UMMA5MajorE0ELSO_0ELNSN_8SaturateE0EEEEEENS4_6LayoutINS5_IJSC_SC_SC_EEENS5_IJNSA_ILi0EEESU_SU_EEEEENS5_IJNS4_10UnderscoreESX_SX_EEEEENS4_13SM90_TMA_LOADENS4_14ComposedLayoutINS4_7SwizzleILi1ELi4ELi3EEENS4_18smem_ptr_flag_bitsILi8EEENSS_INS5_IJNSA_ILi8EEESH_EEENS5_IJSH_SC_EEEEEEEvNS4_8identityENS4_23SM90_TMA_LOAD_MULTICASTES1A_vS1B_EENS_8epilogue10collective18CollectiveEpilogueINS1E_23Sm100TmaWarpSpecializedILi2ELi2ELi32ELb0ELb0EEEJSI_NS5_IJNSS_ISF_SC_EES1J_EEEaSJ_aSJ_NS1E_6fusion15FusionCallbacksIS1I_NS1L_17LinearCombinationIaiaiLNS_15FloatRoundStyleE2EEESI_S1K_JEEENS4_5SM1004TMEM4LOAD26SM100_TMEM_LOAD_16dp32b32xES10_NS11_INS12_ILi2ELi4ELi3EEES15_NSS_INS5_IJS16_SF_EEENS5_IJSF_SC_EEEEEEENS4_39AutoVectorizingCopyWithAssumedAlignmentILi128EEENS4_14SM90_TMA_STOREES1Z_S21_S21_EEEvvEEEEvNT_6ParamsE,"ax",@progbits
	.align	128
.text._ZN7cutlass13device_kernelINS_4gemm6kernel13GemmUniversalIN4cute5tupleIJiiiiEEENS1_10collective13CollectiveMmaINS1_35MainloopSm100TmaUmmaWarpSpecializedILi4ELi2ELi4ENS5_IJNS4_1CILi2EEENSA_ILi1EEESC_EEEEENS5_IJNSA_ILi64EEENSA_ILi128EEENSA_ILi32EEEEEEaNS5_IJlSC_lEEEaSJ_NS4_8TiledMMAINS4_8MMA_AtomIJNS4_15SM100_MMA_S8_SSIaaiLi64ELi128ELNS4_4UMMA5MajorE0ELSO_0ELNSN_8SaturateE0EEEEEENS4_6LayoutINS5_IJSC_SC_SC_EEENS5_IJNSA_ILi0EEESU_SU_EEEEENS5_IJNS4_10UnderscoreESX_SX_EEEEENS4_13SM90_TMA_LOADENS4_14ComposedLayoutINS4_7SwizzleILi1ELi4ELi3EEENS4_18smem_ptr_flag_bitsILi8EEENSS_INS5_IJNSA_ILi8EEESH_EEENS5_IJSH_SC_EEEEEEEvNS4_8identityENS4_23SM90_TMA_LOAD_MULTICASTES1A_vS1B_EENS_8epilogue10collective18CollectiveEpilogueINS1E_23Sm100TmaWarpSpecializedILi2ELi2ELi32ELb0ELb0EEEJSI_NS5_IJNSS_ISF_SC_EES1J_EEEaSJ_aSJ_NS1E_6fusion15FusionCallbacksIS1I_NS1L_17LinearCombinationIaiaiLNS_15FloatRoundStyleE2EEESI_S1K_JEEENS4_5SM1004TMEM4LOAD26SM100_TMEM_LOAD_16dp32b32xES10_NS11_INS12_ILi2ELi4ELi3EEES15_NSS_INS5_IJS16_SF_EEENS5_IJSF_SC_EEEEEEENS4_39AutoVectorizingCopyWithAssumedAlignmentILi128EEENS4_14SM90_TMA_STOREES1Z_S21_S21_EEEvvEEEEvNT_6ParamsE:
        .type           _ZN7cutlass13device_kernelINS_4gemm6kernel13GemmUniversalIN4cute5tupleIJiiiiEEENS1_10collective13CollectiveMmaINS1_35MainloopSm100TmaUmmaWarpSpecializedILi4ELi2ELi4ENS5_IJNS4_1CILi2EEENSA_ILi1EEESC_EEEEENS5_IJNSA_ILi64EEENSA_ILi128EEENSA_ILi32EEEEEEaNS5_IJlSC_lEEEaSJ_NS4_8TiledMMAINS4_8MMA_AtomIJNS4_15SM100_MMA_S8_SSIaaiLi64ELi128ELNS4_4UMMA5MajorE0ELSO_0ELNSN_8SaturateE0EEEEEENS4_6LayoutINS5_IJSC_SC_SC_EEENS5_IJNSA_ILi0EEESU_SU_EEEEENS5_IJNS4_10UnderscoreESX_SX_EEEEENS4_13SM90_TMA_LOADENS4_14ComposedLayoutINS4_7SwizzleILi1ELi4ELi3EEENS4_18smem_ptr_flag_bitsILi8EEENSS_INS5_IJNSA_ILi8EEESH_EEENS5_IJSH_SC_EEEEEEEvNS4_8identityENS4_23SM90_TMA_LOAD_MULTICASTES1A_vS1B_EENS_8epilogue10collective18CollectiveEpilogueINS1E_23Sm100TmaWarpSpecializedILi2ELi2ELi32ELb0ELb0EEEJSI_NS5_IJNSS_ISF_SC_EES1J_EEEaSJ_aSJ_NS1E_6fusion15FusionCallbacksIS1I_NS1L_17LinearCombinationIaiaiLNS_15FloatRoundStyleE2EEESI_S1K_JEEENS4_5SM1004TMEM4LOAD26SM100_TMEM_LOAD_16dp32b32xES10_NS11_INS12_ILi2ELi4ELi3EEES15_NSS_INS5_IJS16_SF_EEENS5_IJSF_SC_EEEEEEENS4_39AutoVectorizingCopyWithAssumedAlignmentILi128EEENS4_14SM90_TMA_STOREES1Z_S21_S21_EEEvvEEEEvNT_6ParamsE,@function
        .size           _ZN7cutlass13device_kernelINS_4gemm6kernel13GemmUniversalIN4cute5tupleIJiiiiEEENS1_10collective13CollectiveMmaINS1_35MainloopSm100TmaUmmaWarpSpecializedILi4ELi2ELi4ENS5_IJNS4_1CILi2EEENSA_ILi1EEESC_EEEEENS5_IJNSA_ILi64EEENSA_ILi128EEENSA_ILi32EEEEEEaNS5_IJlSC_lEEEaSJ_NS4_8TiledMMAINS4_8MMA_AtomIJNS4_15SM100_MMA_S8_SSIaaiLi64ELi128ELNS4_4UMMA5MajorE0ELSO_0ELNSN_8SaturateE0EEEEEENS4_6LayoutINS5_IJSC_SC_SC_EEENS5_IJNSA_ILi0EEESU_SU_EEEEENS5_IJNS4_10UnderscoreESX_SX_EEEEENS4_13SM90_TMA_LOADENS4_14ComposedLayoutINS4_7SwizzleILi1ELi4ELi3EEENS4_18smem_ptr_flag_bitsILi8EEENSS_INS5_IJNSA_ILi8EEESH_EEENS5_IJSH_SC_EEEEEEEvNS4_8identityENS4_23SM90_TMA_LOAD_MULTICASTES1A_vS1B_EENS_8epilogue10collective18CollectiveEpilogueINS1E_23Sm100TmaWarpSpecializedILi2ELi2ELi32ELb0ELb0EEEJSI_NS5_IJNSS_ISF_SC_EES1J_EEEaSJ_aSJ_NS1E_6fusion15FusionCallbacksIS1I_NS1L_17LinearCombinationIaiaiLNS_15FloatRoundStyleE2EEESI_S1K_JEEENS4_5SM1004TMEM4LOAD26SM100_TMEM_LOAD_16dp32b32xES10_NS11_INS12_ILi2ELi4ELi3EEES15_NSS_INS5_IJS16_SF_EEENS5_IJSF_SC_EEEEEEENS4_39AutoVectorizingCopyWithAssumedAlignmentILi128EEENS4_14SM90_TMA_STOREES1Z_S21_S21_EEEvvEEEEvNT_6ParamsE,(.L_x_149 - _ZN7cutlass13device_kernelINS_4gemm6kernel13GemmUniversalIN4cute5tupleIJiiiiEEENS1_10collective13CollectiveMmaINS1_35MainloopSm100TmaUmmaWarpSpecializedILi4ELi2ELi4ENS5_IJNS4_1CILi2EEENSA_ILi1EEESC_EEEEENS5_IJNSA_ILi64EEENSA_ILi128EEENSA_ILi32EEEEEEaNS5_IJlSC_lEEEaSJ_NS4_8TiledMMAINS4_8MMA_AtomIJNS4_15SM100_MMA_S8_SSIaaiLi64ELi128ELNS4_4UMMA5MajorE0ELSO_0ELNSN_8SaturateE0EEEEEENS4_6LayoutINS5_IJSC_SC_SC_EEENS5_IJNSA_ILi0EEESU_SU_EEEEENS5_IJNS4_10UnderscoreESX_SX_EEEEENS4_13SM90_TMA_LOADENS4_14ComposedLayoutINS4_7SwizzleILi1ELi4ELi3EEENS4_18smem_ptr_flag_bitsILi8EEENSS_INS5_IJNSA_ILi8EEESH_EEENS5_IJSH_SC_EEEEEEEvNS4_8identityENS4_23SM90_TMA_LOAD_MULTICASTES1A_vS1B_EENS_8epilogue10collective18CollectiveEpilogueINS1E_23Sm100TmaWarpSpecializedILi2ELi2ELi32ELb0ELb0EEEJSI_NS5_IJNSS_ISF_SC_EES1J_EEEaSJ_aSJ_NS1E_6fusion15FusionCallbacksIS1I_NS1L_17LinearCombinationIaiaiLNS_15FloatRoundStyleE2EEESI_S1K_JEEENS4_5SM1004TMEM4LOAD26SM100_TMEM_LOAD_16dp32b32xES10_NS11_INS12_ILi2ELi4ELi3EEES15_NSS_INS5_IJS16_SF_EEENS5_IJSF_SC_EEEEEEENS4_39AutoVectorizingCopyWithAssumedAlignmentILi128EEENS4_14SM90_TMA_STOREES1Z_S21_S21_EEEvvEEEEvNT_6ParamsE)
        .other          _ZN7cutlass13device_kernelINS_4gemm6kernel13GemmUniversalIN4cute5tupleIJiiiiEEENS1_10collective13CollectiveMmaINS1_35MainloopSm100TmaUmmaWarpSpecializedILi4ELi2ELi4ENS5_IJNS4_1CILi2EEENSA_ILi1EEESC_EEEEENS5_IJNSA_ILi64EEENSA_ILi128EEENSA_ILi32EEEEEEaNS5_IJlSC_lEEEaSJ_NS4_8TiledMMAINS4_8MMA_AtomIJNS4_15SM100_MMA_S8_SSIaaiLi64ELi128ELNS4_4UMMA5MajorE0ELSO_0ELNSN_8SaturateE0EEEEEENS4_6LayoutINS5_IJSC_SC_SC_EEENS5_IJNSA_ILi0EEESU_SU_EEEEENS5_IJNS4_10UnderscoreESX_SX_EEEEENS4_13SM90_TMA_LOADENS4_14ComposedLayoutINS4_7SwizzleILi1ELi4ELi3EEENS4_18smem_ptr_flag_bitsILi8EEENSS_INS5_IJNSA_ILi8EEESH_EEENS5_IJSH_SC_EEEEEEEvNS4_8identityENS4_23SM90_TMA_LOAD_MULTICASTES1A_vS1B_EENS_8epilogue10collective18CollectiveEpilogueINS1E_23Sm100TmaWarpSpecializedILi2ELi2ELi32ELb0ELb0EEEJSI_NS5_IJNSS_ISF_SC_EES1J_EEEaSJ_aSJ_NS1E_6fusion15FusionCallbacksIS1I_NS1L_17LinearCombinationIaiaiLNS_15FloatRoundStyleE2EEESI_S1K_JEEENS4_5SM1004TMEM4LOAD26SM100_TMEM_LOAD_16dp32b32xES10_NS11_INS12_ILi2ELi4ELi3EEES15_NSS_INS5_IJS16_SF_EEENS5_IJSF_SC_EEEEEEENS4_39AutoVectorizingCopyWithAssumedAlignmentILi128EEENS4_14SM90_TMA_STOREES1Z_S21_S21_EEEvvEEEEvNT_6ParamsE,@"STO_CUDA_ENTRY STV_DEFAULT"
_ZN7cutlass13device_kernelINS_4gemm6kernel13GemmUniversalIN4cute5tupleIJiiiiEEENS1_10collective13CollectiveMmaINS1_35MainloopSm100TmaUmmaWarpSpecializedILi4ELi2ELi4ENS5_IJNS4_1CILi2EEENSA_ILi1EEESC_EEEEENS5_IJNSA_ILi64EEENSA_ILi128EEENSA_ILi32EEEEEEaNS5_IJlSC_lEEEaSJ_NS4_8TiledMMAINS4_8MMA_AtomIJNS4_15SM100_MMA_S8_SSIaaiLi64ELi128ELNS4_4UMMA5MajorE0ELSO_0ELNSN_8SaturateE0EEEEEENS4_6LayoutINS5_IJSC_SC_SC_EEENS5_IJNSA_ILi0EEESU_SU_EEEEENS5_IJNS4_10UnderscoreESX_SX_EEEEENS4_13SM90_TMA_LOADENS4_14ComposedLayoutINS4_7SwizzleILi1ELi4ELi3EEENS4_18smem_ptr_flag_bitsILi8EEENSS_INS5_IJNSA_ILi8EEESH_EEENS5_IJSH_SC_EEEEEEEvNS4_8identityENS4_23SM90_TMA_LOAD_MULTICASTES1A_vS1B_EENS_8epilogue10collective18CollectiveEpilogueINS1E_23Sm100TmaWarpSpecializedILi2ELi2ELi32ELb0ELb0EEEJSI_NS5_IJNSS_ISF_SC_EES1J_EEEaSJ_aSJ_NS1E_6fusion15FusionCallbacksIS1I_NS1L_17LinearCombinationIaiaiLNS_15FloatRoundStyleE2EEESI_S1K_JEEENS4_5SM1004TMEM4LOAD26SM100_TMEM_LOAD_16dp32b32xES10_NS11_INS12_ILi2ELi4ELi3EEES15_NSS_INS5_IJS16_SF_EEENS5_IJSF_SC_EEEEEEENS4_39AutoVectorizingCopyWithAssumedAlignmentILi128EEENS4_14SM90_TMA_STOREES1Z_S21_S21_EEEvvEEEEvNT_6ParamsE:
[----:B------:R-:W1:Y:S01]  /*0000*/  LDC R1, c[0x0][0x37c] ;  /* 0x0000df00ff017b82 */ /* 0x000e620000000800 */
[----:B------:R-:W2:Y:S01]  /*0010*/  S2R R84, SR_TID.X ;  /* 0x0000000000547919 */ /* 0x000ea20000002100 */
[----:B------:R-:W3:Y:S01]  /*0020*/  LDCU.64 UR8, c[0x0][0x890] ;  /* 0x00011200ff0877ac */ /* 0x000ee20008000a00 */
[----:B------:R-:W-:Y:S02]  /*0030*/  PRMT R74, RZ, 0x7610, R74 ;  /* 0x00007610ff4a7816 */ /* 0x000fe4000000004a */
[----:B------:R-:W-:Y:S01]  /*0040*/  ELECT P3, URZ, PT ;  /* 0x0000000000ff782f */ /* 0x000fe20003860000 */
[----:B---3--:R-:W-:-:S04]  /*0050*/  UISETP.NE.U32.AND UP0, UPT, UR8, URZ, UPT ;  /* 0x000000ff0800728c */ /* 0x008fc8000bf05070 */
[----:B------:R-:W-:Y:S01]  /*0060*/  UISETP.NE.AND.EX UP0, UPT, UR9, URZ, UPT, UP0 ;  /* 0x000000ff0900728c */ /* 0x000fe2000bf05300 */
[----:B--2---:R-:W-:-:S05]  /*0070*/  SHF.R.U32.HI R75, RZ, 0x5, R84 ;  /* 0x00000005ff4b7819 */ /* 0x004fca0000011654 */
[----:B------:R-:W2:Y:S02]  /*0080*/  SHFL.IDX PT, R0, R75, RZ, 0x1f ;  /* 0x00001fff4b007589 */ /* 0x000ea400000e0000 */
[----:B--2---:R-:W-:Y:S01]  /*0090*/  R2UR UR18, R0 ;  /* 0x00000000001272ca */ /* 0x004fe200000e0000 */
[----:B-1----:R-:W-:-:S14]  /*00a0*/  BRA.U UP0, `(.L_x_0) ;  /* 0x0000000100307547 */ /* 0x002fdc000b800000 */
[----:B------:R-:W1:Y:S02]  /*00b0*/  LDCU.64 UR4, c[0x0][0x888] ;  /* 0x00011100ff0477ac */ /* 0x000e640008000a00 */
[----:B-1----:R-:W-:-:S04]  /*00c0*/  UISETP.NE.U32.AND UP0, UPT, UR4, URZ, UPT ;  /* 0x000000ff0400728c */ /* 0x002fc8000bf05070 */
[----:B------:R-:W-:-:S09]  /*00d0*/  UISETP.NE.AND.EX UP0, UPT, UR5, URZ, UPT, UP0 ;  /* 0x000000ff0500728c */ /* 0x000fd2000bf05300 */
[----:B------:R-:W-:Y:S05]  /*00e0*/  BRA.U !UP0, `(.L_x_1) ;  /* 0x0000000108147547 */ /* 0x000fea000b800000 */
[----:B------:R-:W1:Y:S01]  /*00f0*/  LDC.64 R40, c[0x0][0x888] ;  /* 0x00022200ff287b82 */ /* 0x000e620000000a00 */
[----:B------:R-:W1:Y:S02]  /*0100*/  LDCU.64 UR4, c[0x0][0x358] ;  /* 0x00006b00ff0477ac */ /* 0x000e640008000a00 */
[----:B-1----:R1:W5:Y:S01]  /*0110*/  LDG.E R40, desc[UR4][R40.64] ;  /* 0x0000000428287981 */ /* 0x002362000c1e1900 */
[----:B------:R-:W-:Y:S01]  /*0120*/  HFMA2 R74, -RZ, RZ, 0, 5.9604644775390625e-08 ;  /* 0x00000001ff4a7431 */ /* 0x000fe200000001ff */
[----:B------:R-:W-:Y:S05]  /*0130*/  BRA `(.L_x_0) ;  /* 0x00000000000c7947 */ /* 0x000fea0003800000 */
.L_x_1:
[----:B------:R-:W1:Y:S01]  /*0140*/  LDCU UR4, c[0x0][0x880] ;  /* 0x00011000ff0477ac */ /* 0x000e620008000800 */
[----:B------:R-:W-:Y:S01]  /*0150*/  HFMA2 R74, -RZ, RZ, 0, 5.9604644775390625e-08 ;  /* 0x00000001ff4a7431 */ /* 0x000fe200000001ff */
[----:B-1----:R-:W-:-:S07]  /*0160*/  MOV R40, UR4 ;  /* 0x0000000400287c02 */ /* 0x002fce0008000f00 */
.L_x_0:
[----:B------:R-:W2:Y:S02]  /*0170*/  LDCU.64 UR4, c[0x0][0x8b0] ;  /* 0x00011600ff0477ac */ /* 0x000ea40008000a00 */
[----:B--2---:R-:W-:-:S04]  /*0180*/  UISETP.NE.U32.AND UP0, UPT, UR4, URZ, UPT ;  /* 0x000000ff0400728c */ /* 0x004fc8000bf05070 */
[----:B------:R-:W-:-:S09]  /*0190*/  UISETP.NE.AND.EX UP0, UPT, UR5, URZ, UPT, UP0 ;  /* 0x000000ff0500728c */ /* 0x000fd2000bf05300 */
[----:B------:R-:W-:Y:S05]  /*01a0*/  BRA.U UP0, `(.L_x_2) ;  /* 0x0000000100287547 */ /* 0x000fea000b800000 */
[----:B------:R-:W2:Y:S02]  /*01b0*/  LDCU.64 UR4, c[0x0][0x8a8] ;  /* 0x00011500ff0477ac */ /* 0x000ea40008000a00 */
[----:B--2---:R-:W-:-:S04]  /*01c0*/  UISETP.NE.U32.AND UP0, UPT, UR4, URZ, UPT ;  /* 0x000000ff0400728c */ /* 0x004fc8000bf05070 */
[----:B------:R-:W-:-:S09]  /*01d0*/  UISETP.NE.AND.EX UP0, UPT, UR5, URZ, UPT, UP0 ;  /* 0x000000ff0500728c */ /* 0x000fd2000bf05300 */
[----:B------:R-:W-:Y:S05]  /*01e0*/  BRA.U !UP0, `(.L_x_3) ;  /* 0x0000000108107547 */ /* 0x000fea000b800000 */
[----:B------:R-:W2:Y:S01]  /*01f0*/  LDC.64 R38, c[0x0][0x8a8] ;  /* 0x00022a00ff267b82 */ /* 0x000ea20000000a00 */
[----:B------:R-:W2:Y:S02]  /*0200*/  LDCU.64 UR4, c[0x0][0x358] ;  /* 0x00006b00ff0477ac */ /* 0x000ea40008000a00 */
[----:B--2---:R2:W5:Y:S01]  /*0210*/  LDG.E R38, desc[UR4][R38.64] ;  /* 0x0000000426267981 */ /* 0x004562000c1e1900 */
[----:B------:R-:W-:Y:S05]  /*0220*/  BRA `(.L_x_2) ;  /* 0x0000000000087947 */ /* 0x000fea0003800000 */
.L_x_3:
[----:B------:R-:W2:Y:S02]  /*0230*/  LDCU UR4, c[0x0][0x8a0] ;  /* 0x00011400ff0477ac */ /* 0x000ea40008000800 */
[----:B--2---:R-:W-:Y:S02]  /*0240*/  MOV R38, UR4 ;  /* 0x0000000400267c02 */ /* 0x004fe40008000f00 */
.L_x_2:
[----:B------:R-:W-:Y:S01]  /*0250*/  IMAD.U32 R0, RZ, RZ, UR18 ;  /* 0x00000012ff007e24 */ /* 0x000fe2000f8e00ff */
[----:B------:R-:W-:Y:S04]  /*0260*/  BSSY.RECONVERGENT B0, `(.L_x_4) ;  /* 0x000000c000007945 */ /* 0x000fe80003800200 */
[C---:B------:R-:W-:Y:S02]  /*0270*/  ISETP.NE.OR P1, PT, R0.reuse, 0x1, !P3 ;  /* 0x000000010000780c */ /* 0x040fe40005f25670 */
[----:B------:R-:W-:-:S11]  /*0280*/  ISETP.NE.OR P0, PT, R0, 0x3, !P3 ;  /* 0x000000030000780c */ /* 0x000fd60005f05670 */
[----:B------:R-:W-:Y:S05]  /*0290*/  @P1 BRA `(.L_x_5) ;  /* 0x0000000000201947 */ /* 0x000fea0003800000 */
[----:B------:R-:W3:Y:S02]  /*02a0*/  LDCU.64 UR4, c[0x0][0x348] ;  /* 0x00006900ff0477ac */ /* 0x000ee40008000a00 */
[----:B---3--:R-:W-:Y:S02]  /*02b0*/  UIADD3 UR6, UP1, UPT, UR4, 0x80, URZ ;  /* 0x0000008004067890 */ /* 0x008fe4000ff3e0ff */
[----:B------:R-:W-:Y:S02]  /*02c0*/  UIADD3 UR4, UP0, UPT, UR4, 0x180, URZ ;  /* 0x0000018004047890 */ /* 0x000fe4000ff1e0ff */
[----:B------:R-:W-:Y:S02]  /*02d0*/  UIADD3.X UR7, UPT, UPT, URZ, UR5, URZ, UP1, !UPT ;  /* 0x00000005ff077290 */ /* 0x000fe40008ffe4ff */
[----:B------:R-:W-:-:S07]  /*02e0*/  UIADD3.X UR5, UPT, UPT, URZ, UR5, URZ, UP0, !UPT ;  /* 0x00000005ff057290 */ /* 0x000fce00087fe4ff */
[----:B------:R3:W-:Y:S02]  /*02f0*/  UTMACCTL.PF [UR6] ;  /* 0x00000000060079b9 */ /* 0x0007e40008040000 */
[----:B------:R3:W-:Y:S02]  /*0300*/  UTMACCTL.PF [UR4] ;  /* 0x00000000040079b9 */ /* 0x0007e40008040000 */
[----:B---3--:R-:W-:Y:S01]  /*0310*/  NOP ;  /* 0x0000000000007918 */ /* 0x008fe20000000000 */
.L_x_5:
[----:B------:R-:W-:Y:S05]  /*0320*/  BSYNC.RECONVERGENT B0 ;  /* 0x0000000000007941 */ /* 0x000fea0003800200 */
.L_x_4:
[----:B------:R-:W-:Y:S04]  /*0330*/  BSSY.RECONVERGENT B0, `(.L_x_6) ;  /* 0x000000a000007945 */ /* 0x000fe80003800200 */
        /* <DEDUP_REMOVED lines=9> */
.L_x_7:
[----:B------:R-:W-:Y:S05]  /*03d0*/  BSYNC.RECONVERGENT B0 ;  /* 0x0000000000007941 */ /* 0x000fea0003800200 */
.L_x_6:
[----:B------:R-:W3:Y:S01]  /*03e0*/  LDCU.64 UR4, c[0x0][0x888] ;  /* 0x00011100ff0477ac */ /* 0x000ee20008000a00 */
[----:B------:R-:W-:Y:S02]  /*03f0*/  UISETP.EQ.U32.AND UP2, UPT, UR8, URZ, UPT ;  /* 0x000000ff0800728c */ /* 0x000fe4000bf42070 */
[----:B------:R-:W-:Y:S02]  /*0400*/  UPLOP3.LUT UP3, UPT, UPT, UPT, UPT, 0x80, 0x8 ;  /* 0x000000000008789c */ /* 0x000fe40003f6f070 */
[----:B---3--:R-:W-:-:S04]  /*0410*/  UISETP.NE.U32.AND UP0, UPT, UR4, URZ, UPT ;  /* 0x000000ff0400728c */ /* 0x008fc8000bf05070 */
[----:B------:R-:W-:-:S04]  /*0420*/  UISETP.NE.AND.EX UP1, UPT, UR5, URZ, UPT, UP0 ;  /* 0x000000ff0500728c */ /* 0x000fc8000bf25300 */
[----:B------:R-:W-:-:S04]  /*0430*/  UISETP.EQ.OR.EX UP4, UPT, UR9, URZ, !UP1, UP2 ;  /* 0x000000ff0900728c */ /* 0x000fc8000cf82720 */
[----:B------:R-:W-:-:S06]  /*0440*/  UP2UR UR4, UPR, URZ, 0x10 ;  /* 0x00000010ff047883 */ /* 0x000fcc0008000000 */
[----:B------:R-:W-:Y:S01]  /*0450*/  MOV R77, UR4 ;  /* 0x00000004004d7c02 */ /* 0x000fe20008000f00 */
[----:B------:R-:W-:Y:S06]  /*0460*/  BRA.U !UP4, `(.L_x_8) ;  /* 0x000000010c207547 */ /* 0x000fec000b800000 */
[----:B-----5:R-:W-:Y:S01]  /*0470*/  R2UR UR5, R40 ;  /* 0x00000000280572ca */ /* 0x020fe200000e0000 */
[----:B------:R-:W-:Y:S02]  /*0480*/  UISETP.NE.U32.AND UP2, UPT, UR8, URZ, UPT ;  /* 0x000000ff0800728c */ /* 0x000fe4000bf45070 */
[----:B------:R-:W-:Y:S02]  /*0490*/  USEL UR4, URZ, 0xffffffff, UP1 ;  /* 0xffffffffff047887 */ /* 0x000fe40008800000 */
[----:B------:R-:W-:-:S08]  /*04a0*/  UISETP.NE.AND.EX UP2, UPT, UR9, URZ, UPT, UP2 ;  /* 0x000000ff0900728c */ /* 0x000fd0000bf45320 */
[----:B------:R-:W-:-:S04]  /*04b0*/  UISETP.NE.AND UP0, UPT, UR5, URZ, UPT ;  /* 0x000000ff0500728c */ /* 0x000fc8000bf05270 */
[----:B------:R-:W-:-:S04]  /*04c0*/  @!UP2 USEL UR4, URZ, 0xffffffff, UP0 ;  /* 0xffffffffff04a887 */ /* 0x000fc80008000000 */
[----:B------:R-:W-:-:S04]  /*04d0*/  ULOP3.LUT UR4, UR4, 0x1, URZ, 0xc0, !UPT ;  /* 0x0000000104047892 */ /* 0x000fc8000f8ec0ff */
[----:B------:R-:W-:Y:S02]  /*04e0*/  UISETP.NE.U32.AND UP3, UPT, UR4, 0x1, UPT ;  /* 0x000000010400788c */ /* 0x000fe4000bf65070 */
.L_x_8:
[----:B------:R-:W3:Y:S01]  /*04f0*/  SHFL.IDX PT, R2, R75, RZ, 0x1f ;  /* 0x00001fff4b027589 */ /* 0x000ee200000e0000 */
[----:B------:R-:W-:Y:S01]  /*0500*/  UISETP.NE.AND UP6, UPT, UR18, 0x2, UPT ;  /* 0x000000021200788c */ /* 0x000fe2000bfc5270 */
[----:B---3--:R-:W-:-:S13]  /*0510*/  ISETP.NE.AND P0, PT, R2, RZ, PT ;  /* 0x000000ff0200720c */ /* 0x008fda0003f05270 */
[----:B------:R-:W-:Y:S05]  /*0520*/  @P0 BRA `(.L_x_9) ;  /* 0x0000000000580947 */ /* 0x000fea0003800000 */
[----:B------:R-:W3:Y:S01]  /*0530*/  S2UR UR4, SR_CgaCtaId ;  /* 0x00000000000479c3 */ /* 0x000ee20000008800 */
[----:B------:R-:W-:Y:S01]  /*0540*/  UMOV UR5, 0x400 ;  /* 0x0000040000057882 */ /* 0x000fe20000000000 */
[----:B------:R-:W-:Y:S01]  /*0550*/  UMOV UR8, 0x1 ;  /* 0x0000000100087882 */ /* 0x000fe20000000000 */
[----:B------:R-:W-:Y:S01]  /*0560*/  UMOV UR6, 0x2 ;  /* 0x0000000200067882 */ /* 0x000fe20000000000 */
[----:B------:R-:W-:-:S04]  /*0570*/  UIADD3 UR8, UPT, UPT, -UR8, 0x100000, URZ ;  /* 0x0010000008087890 */ /* 0x000fc8000fffe1ff */
[----:B------:R-:W-:Y:S02]  /*0580*/  USHF.L.U32 UR9, UR8, 0xb, URZ ;  /* 0x0000000b08097899 */ /* 0x000fe400080006ff */
[----:B------:R-:W-:Y:S02]  /*0590*/  USHF.L.U32 UR8, UR8, 0x1, URZ ;  /* 0x0000000108087899 */ /* 0x000fe400080006ff */
[----:B------:R-:W-:-:S04]  /*05a0*/  UIADD3 UR6, UPT, UPT, -UR6, 0x100000, URZ ;  /* 0x0010000006067890 */ /* 0x000fc8000fffe1ff */
[----:B------:R-:W-:Y:S02]  /*05b0*/  USHF.L.U32 UR7, UR6, 0xb, URZ ;  /* 0x0000000b06077899 */ /* 0x000fe400080006ff */
[----:B------:R-:W-:Y:S01]  /*05c0*/  USHF.L.U32 UR6, UR6, 0x1, URZ ;  /* 0x0000000106067899 */ /* 0x000fe200080006ff */
[----:B------:R-:W-:Y:S01]  /*05d0*/  ELECT P0, URZ, PT ;  /* 0x0000000000ff782f */ /* 0x000fe20003800000 */
[----:B---3--:R-:W-:Y:S01]  /*05e0*/  ULEA UR4, UR4, UR5, 0x18 ;  /* 0x0000000504047291 */ /* 0x008fe2000f8ec0ff */
[----:B------:R-:W3:Y:S11]  /*05f0*/  FENCE.VIEW.ASYNC.S ;  /* 0x00000000000073c6 */ /* 0x000ef60000000000 */
[----:B---3--:R3:W4:Y:S01]  /*0600*/  SYNCS.EXCH.64 URZ, [UR4], UR8 ;  /* 0x0000000804ff75b2 */ /* 0x0087220008000100 */
[----:B------:R3:W1:Y:S01]  /*0610*/  SYNCS.EXCH.64 URZ, [UR4+0x20], UR6 ;  /* 0x0000200604ff75b2 */ /* 0x0006620008000100 */
[----:B------:R3:W1:Y:S01]  /*0620*/  SYNCS.EXCH.64 URZ, [UR4+0x8], UR8 ;  /* 0x0000080804ff75b2 */ /* 0x0006620008000100 */
[----:B------:R3:W1:Y:S01]  /*0630*/  SYNCS.EXCH.64 URZ, [UR4+0x28], UR6 ;  /* 0x0000280604ff75b2 */ /* 0x0006620008000100 */
[----:B------:R3:W1:Y:S01]  /*0640*/  SYNCS.EXCH.64 URZ, [UR4+0x10], UR8 ;  /* 0x0000100804ff75b2 */ /* 0x0006620008000100 */
[----:B------:R3:W1:Y:S01]  /*0650*/  SYNCS.EXCH.64 URZ, [UR4+0x30], UR6 ;  /* 0x0000300604ff75b2 */ /* 0x0006620008000100 */
[----:B------:R3:W1:Y:S01]  /*0660*/  SYNCS.EXCH.64 URZ, [UR4+0x18], UR8 ;  /* 0x0000180804ff75b2 */ /* 0x0006620008000100 */
[----:B------:R3:W1:Y:S01]  /*0670*/  SYNCS.EXCH.64 URZ, [UR4+0x38], UR6 ;  /* 0x0000380604ff75b2 */ /* 0x0006620008000100 */
[----:B------:R-:W-:Y:S01]  /*0680*/  NOP ;  /* 0x0000000000007918 */ /* 0x000fe20000000000 */
.L_x_9:
[----:B------:R-:W2:Y:S01]  /*0690*/  SHFL.IDX PT, R2, R75, RZ, 0x1f ;  /* 0x00001fff4b027589 */ /* 0x000ea200000e0000 */
[----:B------:R-:W-:Y:S01]  /*06a0*/  NOP ;  /* 0x0000000000007918 */ /* 0x000fe20000000000 */
[----:B--2---:R-:W-:-:S13]  /*06b0*/  ISETP.NE.AND P0, PT, R2, 0x1, PT ;  /* 0x000000010200780c */ /* 0x004fda0003f05270 */
[----:B------:R-:W-:Y:S05]  /*06c0*/  @P0 BRA `(.L_x_10) ;  /* 0x0000000000480947 */ /* 0x000fea0003800000 */
[----:B---3--:R-:W2:Y:S01]  /*06d0*/  S2UR UR4, SR_CgaCtaId ;  /* 0x00000000000479c3 */ /* 0x008ea20000008800 */
        /* <DEDUP_REMOVED lines=10> */
[----:B--2---:R-:W-:Y:S01]  /*0780*/  ULEA UR4, UR4, UR5, 0x18 ;  /* 0x0000000504047291 */ /* 0x004fe2000f8ec0ff */
[----:B------:R-:W2:Y:S11]  /*0790*/  FENCE.VIEW.ASYNC.S ;  /* 0x00000000000073c6 */ /* 0x000eb60000000000 */
[----:B--2---:R2:W3:Y:S01]  /*07a0*/  SYNCS.EXCH.64 URZ, [UR4+0x40], UR8 ;  /* 0x0000400804ff75b2 */ /* 0x0044e20008000100 */
[----:B------:R2:W1:Y:S01]  /*07b0*/  SYNCS.EXCH.64 URZ, [UR4+0x50], UR6 ;  /* 0x0000500604ff75b2 */ /* 0x0004620008000100 */
[----:B------:R2:W1:Y:S01]  /*07c0*/  SYNCS.EXCH.64 URZ, [UR4+0x48], UR8 ;  /* 0x0000480804ff75b2 */ /* 0x0004620008000100 */
[----:B------:R2:W1:Y:S01]  /*07d0*/  SYNCS.EXCH.64 URZ, [UR4+0x58], UR6 ;  /* 0x0000580604ff75b2 */ /* 0x0004620008000100 */
[----:B------:R-:W-:Y:S01]  /*07e0*/  NOP ;  /* 0x0000000000007918 */ /* 0x000fe20000000000 */
.L_x_10:
[----:B------:R-:W4:Y:S01]  /*07f0*/  SHFL.IDX PT, R2, R75, RZ, 0x1f ;  /* 0x00001fff4b027589 */ /* 0x000f2200000e0000 */
[----:B------:R-:W-:Y:S01]  /*0800*/  NOP ;  /* 0x0000000000007918 */ /* 0x000fe20000000000 */
[----:B----4-:R-:W-:-:S13]  /*0810*/  ISETP.NE.AND P0, PT, R2, 0x3, PT ;  /* 0x000000030200780c */ /* 0x010fda0003f05270 */
[----:B------:R-:W-:Y:S05]  /*0820*/  @P0 BRA `(.L_x_11) ;  /* 0x0000000000300947 */ /* 0x000fea0003800000 */
[----:B--23--:R-:W2:Y:S01]  /*0830*/  S2UR UR4, SR_CgaCtaId ;  /* 0x00000000000479c3 */ /* 0x00cea20000008800 */
[----:B------:R-:W-:Y:S01]  /*0840*/  UMOV UR6, 0x400 ;  /* 0x0000040000067882 */ /* 0x000fe20000000000 */
[----:B------:R-:W-:Y:S01]  /*0850*/  UMOV UR5, 0x20 ;  /* 0x0000002000057882 */ /* 0x000fe20000000000 */
[----:B------:R-:W-:Y:S01]  /*0860*/  ELECT P0, URZ, PT ;  /* 0x0000000000ff782f */ /* 0x000fe20003800000 */
[----:B--2---:R-:W-:Y:S02]  /*0870*/  ULEA UR6, UR4, UR6, 0x18 ;  /* 0x0000000604067291 */ /* 0x004fe4000f8ec0ff */
[----:B------:R-:W-:-:S04]  /*0880*/  UIADD3 UR4, UPT, UPT, -UR5, 0x100000, URZ ;  /* 0x0010000005047890 */ /* 0x000fc8000fffe1ff */
[----:B------:R-:W-:Y:S02]  /*0890*/  USHF.L.U32 UR5, UR4, 0xb, URZ ;  /* 0x0000000b04057899 */ /* 0x000fe400080006ff */
[----:B------:R-:W-:Y:S01]  /*08a0*/  USHF.L.U32 UR4, UR4, 0x1, URZ ;  /* 0x0000000104047899 */ /* 0x000fe200080006ff */
[----:B------:R-:W2:Y:S11]  /*08b0*/  FENCE.VIEW.ASYNC.S ;  /* 0x00000000000073c6 */ /* 0x000eb60000000000 */
[----:B--2---:R4:W2:Y:S01]  /*08c0*/  SYNCS.EXCH.64 URZ, [UR6+0x60], UR4 ;  /* 0x0000600406ff75b2 */ /* 0x0048a20008000100 */
[----:B------:R4:W3:Y:S02]  /*08d0*/  SYNCS.EXCH.64 URZ, [UR6+0x68], UR4 ;  /* 0x0000680406ff75b2 */ /* 0x0008e40008000100 */
[----:B----4-:R-:W-:Y:S01]  /*08e0*/  NOP ;  /* 0x0000000000007918 */ /* 0x010fe20000000000 */
.L_x_11:
[----:B------:R-:W4:Y:S01]  /*08f0*/  SHFL.IDX PT, R2, R75, RZ, 0x1f ;  /* 0x00001fff4b027589 */ /* 0x000f2200000e0000 */
[----:B------:R-:W-:Y:S01]  /*0900*/  NOP ;  /* 0x0000000000007918 */ /* 0x000fe20000000000 */
[----:B----4-:R-:W-:-:S13]  /*0910*/  ISETP.NE.AND P0, PT, R2, 0x4, PT ;  /* 0x000000040200780c */ /* 0x010fda0003f05270 */
[----:B------:R-:W-:Y:S05]  /*0920*/  @P0 BRA `(.L_x_12) ;  /* 0x00000000004c0947 */ /* 0x000fea0003800000 */
[----:B--23--:R-:W2:Y:S01]  /*0930*/  S2UR UR6, SR_CgaCtaId ;  /* 0x00000000000679c3 */ /* 0x00cea20000008800 */
[----:B------:R-:W-:Y:S01]  /*0940*/  UMOV UR4, 0x1e0 ;  /* 0x000001e000047882 */ /* 0x000fe20000000000 */
[----:B------:R-:W-:Y:S01]  /*0950*/  UMOV UR5, 0x400 ;  /* 0x0000040000057882 */ /* 0x000fe20000000000 */
[----:B------:R-:W-:Y:S01]  /*0960*/  USEL UR4, UR4, 0x1a0, UP3 ;  /* 0x000001a004047887 */ /* 0x000fe20009800000 */
[----:B------:R-:W-:Y:S01]  /*0970*/  UMOV UR8, 0x1 ;  /* 0x0000000100087882 */ /* 0x000fe20000000000 */
[----:B------:R-:W-:Y:S01]  /*0980*/  ELECT P0, URZ, PT ;  /* 0x0000000000ff782f */ /* 0x000fe20003800000 */
[----:B------:R-:W-:-:S04]  /*0990*/  UIADD3 UR8, UPT, UPT, -UR8, 0x100000, URZ ;  /* 0x0010000008087890 */ /* 0x000fc8000fffe1ff */
[----:B------:R-:W-:Y:S02]  /*09a0*/  USHF.L.U32 UR9, UR8, 0xb, URZ ;  /* 0x0000000b08097899 */ /* 0x000fe400080006ff */
[----:B------:R-:W-:Y:S02]  /*09b0*/  USHF.L.U32 UR8, UR8, 0x1, URZ ;  /* 0x0000000108087899 */ /* 0x000fe400080006ff */
[----:B--2---:R-:W-:Y:S02]  /*09c0*/  ULEA UR6, UR6, UR5, 0x18 ;  /* 0x0000000506067291 */ /* 0x004fe4000f8ec0ff */
[----:B------:R-:W-:-:S04]  /*09d0*/  UIADD3 UR4, UPT, UPT, -UR4, 0x100000, URZ ;  /* 0x0010000004047890 */ /* 0x000fc8000fffe1ff */
[----:B------:R-:W-:Y:S02]  /*09e0*/  USHF.L.U32 UR5, UR4, 0xb, URZ ;  /* 0x0000000b04057899 */ /* 0x000fe400080006ff */
[----:B------:R-:W-:Y:S01]  /*09f0*/  USHF.L.U32 UR4, UR4, 0x1, URZ ;  /* 0x0000000104047899 */ /* 0x000fe200080006ff */
[----:B------:R-:W2:Y:S03]  /*0a00*/  FENCE.VIEW.ASYNC.S ;  /* 0x00000000000073c6 */ /* 0x000ea60000000000 */
[----:B--2---:R4:W2:Y:S08]  /*0a10*/  SYNCS.EXCH.64 URZ, [UR6+0x70], UR8 ;  /* 0x0000700806ff75b2 */ /* 0x0048b00008000100 */
[----:B------:R4:W3:Y:S01]  /*0a20*/  SYNCS.EXCH.64 URZ, [UR6+0x80], UR4 ;  /* 0x0000800406ff75b2 */ /* 0x0008e20008000100 */
[----:B------:R4:W1:Y:S01]  /*0a30*/  SYNCS.EXCH.64 URZ, [UR6+0x78], UR8 ;  /* 0x0000780806ff75b2 */ /* 0x0008620008000100 */
[----:B------:R4:W1:Y:S02]  /*0a40*/  SYNCS.EXCH.64 URZ, [UR6+0x88], UR4 ;  /* 0x0000880406ff75b2 */ /* 0x0008640008000100 */
[----:B----4-:R-:W-:Y:S01]  /*0a50*/  NOP ;  /* 0x0000000000007918 */ /* 0x010fe20000000000 */
.L_x_12:
[----:B------:R-:W4:Y:S01]  /*0a60*/  SHFL.IDX PT, R2, R75, RZ, 0x1f ;  /* 0x00001fff4b027589 */ /* 0x000f2200000e0000 */
[----:B------:R-:W-:Y:S01]  /*0a70*/  NOP ;  /* 0x0000000000007918 */ /* 0x000fe20000000000 */
[----:B----4-:R-:W-:-:S13]  /*0a80*/  ISETP.NE.AND P0, PT, R2, 0x5, PT ;  /* 0x000000050200780c */ /* 0x010fda0003f05270 */
[----:B------:R-:W-:Y:S05]  /*0a90*/  @P0 BRA `(.L_x_13) ;  /* 0x0000000000580947 */ /* 0x000fea0003800000 */
[----:B--23--:R-:W2:Y:S01]  /*0aa0*/  S2UR UR4, SR_CgaCtaId ;  /* 0x00000000000479c3 */ /* 0x00cea20000008800 */
        /* <DEDUP_REMOVED lines=12> */
[----:B--2---:R4:W2:Y:S01]  /*0b70*/  SYNCS.EXCH.64 URZ, [UR4+0x90], UR8 ;  /* 0x0000900804ff75b2 */ /* 0x0048a20008000100 */
[----:B------:R4:W3:Y:S01]  /*0b80*/  SYNCS.EXCH.64 URZ, [UR4+0xb0], UR6 ;  /* 0x0000b00604ff75b2 */ /* 0x0008e20008000100 */
[----:B------:R4:W1:Y:S01]  /*0b90*/  SYNCS.EXCH.64 URZ, [UR4+0x98], UR8 ;  /* 0x0000980804ff75b2 */ /* 0x0008620008000100 */
[----:B------:R4:W1:Y:S01]  /*0ba0*/  SYNCS.EXCH.64 URZ, [UR4+0xb8], UR6 ;  /* 0x0000b80604ff75b2 */ /* 0x0008620008000100 */
[----:B------:R4:W1:Y:S01]  /*0bb0*/  SYNCS.EXCH.64 URZ, [UR4+0xa0], UR8 ;  /* 0x0000a00804ff75b2 */ /* 0x0008620008000100 */
[----:B------:R4:W1:Y:S01]  /*0bc0*/  SYNCS.EXCH.64 URZ, [UR4+0xc0], UR6 ;  /* 0x0000c00604ff75b2 */ /* 0x0008620008000100 */
[----:B------:R4:W1:Y:S01]  /*0bd0*/  SYNCS.EXCH.64 URZ, [UR4+0xa8], UR8 ;  /* 0x0000a80804ff75b2 */ /* 0x0008620008000100 */
[----:B------:R4:W1:Y:S02]  /*0be0*/  SYNCS.EXCH.64 URZ, [UR4+0xc8], UR6 ;  /* 0x0000c80604ff75b2 */ /* 0x0008640008000100 */
[----:B----4-:R-:W-:Y:S01]  /*0bf0*/  NOP ;  /* 0x0000000000007918 */ /* 0x010fe20000000000 */
.L_x_13:
[----:B------:R-:W4:Y:S01]  /*0c00*/  SHFL.IDX PT, R2, R75, RZ, 0x1f ;  /* 0x00001fff4b027589 */ /* 0x000f2200000e0000 */
[----:B------:R-:W1:Y:S01]  /*0c10*/  S2UR UR45, SR_CgaCtaId ;  /* 0x00000000002d79c3 */ /* 0x000e620000008800 */
[----:B------:R-:W-:Y:S01]  /*0c20*/  NOP ;  /* 0x0000000000007918 */ /* 0x000fe20000000000 */
[----:B----4-:R-:W-:-:S13]  /*0c30*/  ISETP.NE.AND P0, PT, R2, 0x3, PT ;  /* 0x000000030200780c */ /* 0x010fda0003f05270 */
[----:B-1----:R-:W-:Y:S05]  /*0c40*/  @P0 BRA `(.L_x_14) ;  /* 0x0000000000340947 */ /* 0x002fea0003800000 */
[----:B--23--:R-:W-:Y:S01]  /*0c50*/  UMOV UR4, 0x400 ;  /* 0x0000040000047882 */ /* 0x00cfe20000000000 */
[----:B------:R-:W-:Y:S01]  /*0c60*/  UMOV UR6, 0x20 ;  /* 0x0000002000067882 */ /* 0x000fe20000000000 */
[----:B------:R-:W-:Y:S02]  /*0c70*/  ULEA UR4, UR45, UR4, 0x18 ;  /* 0x000000042d047291 */ /* 0x000fe4000f8ec0ff */
[----:B------:R-:W-:-:S04]  /*0c80*/  UIADD3 UR6, UPT, UPT, -UR6, 0x100000, URZ ;  /* 0x0010000006067890 */ /* 0x000fc8000fffe1ff */
[----:B------:R-:W-:Y:S02]  /*0c90*/  USHF.L.U32 UR7, UR6, 0xb, URZ ;  /* 0x0000000b06077899 */ /* 0x000fe400080006ff */
[----:B------:R-:W-:Y:S01]  /*0ca0*/  USHF.L.U32 UR6, UR6, 0x1, URZ ;  /* 0x0000000106067899 */ /* 0x000fe200080006ff */
[----:B------:R-:W-:Y:S01]  /*0cb0*/  ELECT P0, URZ, PT ;  /* 0x0000000000ff782f */ /* 0x000fe20003800000 */
[----:B------:R-:W1:Y:S10]  /*0cc0*/  FENCE.VIEW.ASYNC.S ;  /* 0x00000000000073c6 */ /* 0x000e740000000000 */
[----:B-1----:R1:W4:Y:S01]  /*0cd0*/  SYNCS.EXCH.64 URZ, [UR4+0xd0], UR6 ;  /* 0x0000d00604ff75b2 */ /* 0x0023220008000100 */
[----:B------:R1:W2:Y:S01]  /*0ce0*/  SYNCS.EXCH.64 URZ, [UR4+0xe0], UR6 ;  /* 0x0000e00604ff75b2 */ /* 0x0002a20008000100 */
[----:B------:R1:W3:Y:S01]  /*0cf0*/  SYNCS.EXCH.64 URZ, [UR4+0xd8], UR6 ;  /* 0x0000d80604ff75b2 */ /* 0x0002e20008000100 */
[----:B------:R1:W1:Y:S01]  /*0d00*/  SYNCS.EXCH.64 URZ, [UR4+0xe8], UR6 ;  /* 0x0000e80604ff75b2 */ /* 0x0002620008000100 */
[----:B------:R-:W-:Y:S01]  /*0d10*/  NOP ;  /* 0x0000000000007918 */ /* 0x000fe20000000000 */
.L_x_14:
[----:B-123--:R-:W1:Y:S01]  /*0d20*/  LDCU UR4, c[0x0][0x36c] ;  /* 0x00006d80ff0477ac */ /* 0x00ee620008000800 */
[----:B------:R-:W-:Y:S01]  /*0d30*/  ISETP.NE.OR P3, PT, R0, 0x2, !P3 ;  /* 0x000000020000780c */ /* 0x000fe20005f65670 */
[----:B------:R-:W-:Y:S01]  /*0d40*/  NOP ;  /* 0x0000000000007918 */ /* 0x000fe20000000000 */
[----:B------:R-:W-:Y:S01]  /*0d50*/  LOP3.LUT R0, R84, 0x1f, RZ, 0xc0, !PT ;  /* 0x0000001f54007812 */ /* 0x000fe200078ec0ff */
[----:B------:R-:W-:Y:S02]  /*0d60*/  UISETP.NE.AND UP4, UPT, UR18, URZ, UPT ;  /* 0x000000ff1200728c */ /* 0x000fe4000bf85270 */
[----:B-1----:R-:W-:-:S09]  /*0d70*/  UISETP.EQ.U32.AND UP5, UPT, UR4, 0x1, UPT ;  /* 0x000000010400788c */ /* 0x002fd2000bfa2070 */
[----:B------:R-:W-:Y:S05]  /*0d80*/  BRA.U !UP5, `(.L_x_15) ;  /* 0x000000010d087547 */ /* 0x000fea000b800000 */
[----:B----4-:R-:W-:Y:S01]  /*0d90*/  UCGABAR_ARV ;  /* 0x00000000000079c7 */ /* 0x010fe20008000000 */
[----:B------:R-:W-:Y:S05]  /*0da0*/  BRA `(.L_x_16) ;  /* 0x0000000000047947 */ /* 0x000fea0003800000 */
.L_x_15:
[----:B----4-:R-:W-:Y:S01]  /*0db0*/  NOP ;  /* 0x0000000000007918 */ /* 0x010fe20000000000 */
.L_x_16:
[----:B------:R-:W1:Y:S01]  /*0dc0*/  S2UR UR20, SR_CTAID.X ;  /* 0x00000000001479c3 */ /* 0x000e620000002500 */
[----:B------:R-:W-:-:S05]  /*0dd0*/  CS2R.32 R76, SR_CgaSize ;  /* 0x00000000004c7805 */ /* 0x000fca0000008a00 */
[----:B------:R-:W-:-:S05]  /*0de0*/  IMAD R76, R76, -0xa0, RZ ;  /* 0xffffff604c4c7824 */ /* 0x000fca00078e02ff */
[----:B------:R-:W-:-:S14]  /*0df0*/  R2UR UR5, R76 ;  /* 0x000000004c0572ca */ /* 0x000fdc00000e0000 */
[----:B------:R-:W2:Y:S01]  /*0e00*/  LDCU UR5, c[0x0][UR5+0x2b0] ;  /* 0x00005600050577ac */ /* 0x000ea20008000800 */
[----:B------:R-:W-:-:S05]  /*0e10*/  CS2R.32 R76, SR_CgaSize ;  /* 0x00000000004c7805 */ /* 0x000fca0000008a00 */
[----:B------:R-:W-:-:S05]  /*0e20*/  IMAD R76, R76, -0xa0, RZ ;  /* 0xffffff604c4c7824 */ /* 0x000fca00078e02ff */
[----:B------:R-:W-:-:S14]  /*0e30*/  R2UR UR4, R76 ;  /* 0x000000004c0472ca */ /* 0x000fdc00000e0000 */
[----:B------:R-:W3:Y:S01]  /*0e40*/  LDCU UR4, c[0x0][UR4+0x2b4] ;  /* 0x00005680040477ac */ /* 0x000ee20008000800 */
[----:B------:R-:W4:Y:S01]  /*0e50*/  S2UR UR26, SR_CTAID.Y ;  /* 0x00000000001a79c3 */ /* 0x000f220000002600 */
[----:B------:R-:W-:-:S05]  /*0e60*/  CS2R.32 R76, SR_CgaSize ;  /* 0x00000000004c7805 */ /* 0x000fca0000008a00 */
[----:B------:R-:W-:-:S05]  /*0e70*/  IMAD R76, R76, -0xa0, RZ ;  /* 0xffffff604c4c7824 */ /* 0x000fca00078e02ff */
[----:B------:R-:W-:-:S14]  /*0e80*/  R2UR UR6, R76 ;  /* 0x000000004c0672ca */ /* 0x000fdc00000e0000 */
[----:B------:R-:W3:Y:S01]  /*0e90*/  LDCU UR6, c[0x0][UR6+0x2a0] ;  /* 0x00005400060677ac */ /* 0x000ee20008000800 */
[----:B------:R-:W-:-:S05]  /*0ea0*/  CS2R.32 R76, SR_CgaSize ;  /* 0x00000000004c7805 */ /* 0x000fca0000008a00 */
[----:B------:R-:W-:-:S05]  /*0eb0*/  IMAD R76, R76, -0xa0, RZ ;  /* 0xffffff604c4c7824 */ /* 0x000fca00078e02ff */
[----:B------:R-:W-:-:S14]  /*0ec0*/  R2UR UR63, R76 ;  /* 0x000000004c3f72ca */ /* 0x000fdc00000e0000 */
[----:B------:R-:W3:Y:S01]  /*0ed0*/  LDCU UR63, c[0x0][UR63+0x2a4] ;  /* 0x000054803f3f77ac */ /* 0x000ee20008000800 */
[----:B------:R-:W-:Y:S01]  /*0ee0*/  USHF.L.U32 UR24, UR45, 0xb, URZ ;  /* 0x0000000b2d187899 */ /* 0x000fe200080006ff */
[----:B------:R-:W3:Y:S01]  /*0ef0*/  LDCU UR19, c[0x0][0xb24] ;  /* 0x00016480ff1377ac */ /* 0x000ee20008000800 */
[----:B------:R-:W3:Y:S01]  /*0f00*/  LDCU UR42, c[0x0][0xb24] ;  /* 0x00016480ff2a77ac */ /* 0x000ee20008000800 */
[----:B-1----:R-:W-:Y:S01]  /*0f10*/  I2FP.F32.U32 R3, UR20 ;  /* 0x0000001400037c45 */ /* 0x002fe20008201000 */
[----:B------:R-:W1:Y:S04]  /*0f20*/  LDCU UR23, c[0x0][0xb30] ;  /* 0x00016600ff1777ac */ /* 0x000e680008000800 */
[----:B--2---:R-:W-:Y:S01]  /*0f30*/  FMUL R3, R3, UR5 ;  /* 0x0000000503037c20 */ /* 0x004fe20008400000 */
[----:B------:R-:W-:Y:S01]  /*0f40*/  ULOP3.LUT UR24, UR24, 0x800, URZ, 0xc0, !UPT ;  /* 0x0000080018187892 */ /* 0x000fe2000f8ec0ff */
[----:B----4-:R-:W-:-:S04]  /*0f50*/  I2FP.F32.U32 R2, UR26 ;  /* 0x0000001a00027c45 */ /* 0x010fc80008201000 */
[----:B------:R-:W2:Y:S01]  /*0f60*/  F2I.U32.TRUNC.NTZ R3, R3 ;  /* 0x0000000300037305 */ /* 0x000ea2000020f000 */
[----:B---3--:R-:W-:-:S07]  /*0f70*/  FMUL R2, R2, UR4 ;  /* 0x0000000402027c20 */ /* 0x008fce0008400000 */
[----:B------:R-:W3:Y:S01]  /*0f80*/  F2I.U32.TRUNC.NTZ R2, R2 ;  /* 0x0000000200027305 */ /* 0x000ee2000020f000 */
[----:B--2---:R-:W-:Y:S02]  /*0f90*/  R2UR UR5, R3 ;  /* 0x00000000030572ca */ /* 0x004fe400000e0000 */
[----:B---3--:R-:W-:Y:S02]  /*0fa0*/  R2UR UR4, R2 ;  /* 0x00000000020472ca */ /* 0x008fe400000e0000 */
[----:B------:R-:W-:-:S09]  /*0fb0*/  PRMT R2, RZ, 0x7610, R2 ;  /* 0x00007610ff027816 */ /* 0x000fd20000000002 */
[----:B------:R-:W-:-:S04]  /*0fc0*/  UIADD3 UR5, UPT, UPT, -UR5, URZ, URZ ;  /* 0x000000ff05057290 */ /* 0x000fc8000fffe1ff */
[----:B------:R-:W-:Y:S02]  /*0fd0*/  UIMAD UR5, UR6, UR5, UR20 ;  /* 0x00000005060572a4 */ /* 0x000fe4000f8e0214 */
[----:B------:R-:W-:-:S04]  /*0fe0*/  UIADD3 UR4, UPT, UPT, -UR4, URZ, URZ ;  /* 0x000000ff04047290 */ /* 0x000fc8000fffe1ff */
[----:B------:R-:W-:Y:S01]  /*0ff0*/  IMAD.U32 R76, RZ, RZ, UR5 ;  /* 0x00000005ff4c7e24 */ /* 0x000fe2000f8e00ff */
[----:B------:R-:W-:Y:S01]  /*1000*/  UIMAD UR63, UR63, UR4, UR26 ;  /* 0x000000043f3f72a4 */ /* 0x000fe2000f8e021a */
[----:B-1----:R-:W-:Y:S11]  /*1010*/  BRA.U UP4, `(.L_x_17) ;  /* 0x0000000104287547 */ /* 0x002ff6000b800000 */
[----:B------:R-:W-:Y:S01]  /*1020*/  R2UR UR6, R76 ;  /* 0x000000004c0672ca */ /* 0x000fe200000e0000 */
[----:B------:R-:W-:-:S12]  /*1030*/  UISETP.NE.AND UP0, UPT, UR63, URZ, UPT ;  /* 0x000000ff3f00728c */ /* 0x000fd8000bf05270 */
[----:B------:R-:W-:-:S04]  /*1040*/  UISETP.EQ.OR UP0, UPT, UR6, URZ, !UP0 ;  /* 0x000000ff0600728c */ /* 0x000fc8000c702670 */
[----:B------:R-:W-:Y:S02]  /*1050*/  USEL UR5, URZ, 0x1, !UP0 ;  /* 0x00000001ff057887 */ /* 0x000fe4000c000000 */
[----:B------:R-:W-:-:S04]  /*1060*/  UISETP.NE.AND UP0, UPT, UR63, URZ, UPT ;  /* 0x000000ff3f00728c */ /* 0x000fc8000bf05270 */
[----:B------:R-:W-:Y:S02]  /*1070*/  USEL UR4, URZ, 0x2, UP0 ;  /* 0x00000002ff047887 */ /* 0x000fe40008000000 */
[----:B------:R-:W-:-:S04]  /*1080*/  UISETP.NE.AND UP0, UPT, UR6, 0x1, UPT ;  /* 0x000000010600788c */ /* 0x000fc8000bf05270 */
[----:B------:R-:W-:-:S04]  /*1090*/  USEL UR4, UR4, 0x2, UP0 ;  /* 0x0000000204047887 */ /* 0x000fc80008000000 */
[----:B------:R-:W-:-:S06]  /*10a0*/  UIADD3 UR4, UPT, UPT, UR5, UR4, URZ ;  /* 0x0000000405047290 */ /* 0x000fcc000fffe0ff */
[----:B------:R-:W-:-:S07]  /*10b0*/  MOV R2, UR4 ;  /* 0x0000000400027c02 */ /* 0x000fce0008000f00 */
.L_x_17:
[----:B------:R-:W1:Y:S01]  /*10c0*/  S2UR UR36, SR_CTAID.Z ;  /* 0x00000000002479c3 */ /* 0x000e620000002700 */
[----:B------:R-:W-:-:S09]  /*10d0*/  UISETP.GE.AND UP0, UPT, UR19, 0x1, UPT ;  /* 0x000000011300788c */ /* 0x000fd2000bf06270 */
[----:B------:R-:W-:Y:S05]  /*10e0*/  BRA.U !UP0, `(.L_x_18) ;  /* 0x0000000108d07547 */ /* 0x000fea000b800000 */
[----:B------:R-:W2:Y:S01]  /*10f0*/  LDCU UR21, c[0x0][0xb0c] ;  /* 0x00016180ff1577ac */ /* 0x000ea20008000800 */
[----:B------:R-:W3:Y:S01]  /*1100*/  LDCU.128 UR12, c[0x0][0xb10] ;  /* 0x00016200ff0c77ac */ /* 0x000ee20008000c00 */
[----:B------:R-:W4:Y:S01]  /*1110*/  LDCU UR6, c[0x0][0x370] ;  /* 0x00006e00ff0677ac */ /* 0x000f220008000800 */
[----:B------:R-:W1:Y:S01]  /*1120*/  LDCU UR7, c[0x0][0x374] ;  /* 0x00006e80ff0777ac */ /* 0x000e620008000800 */
[----:B------:R-:W1:Y:S01]  /*1130*/  LDCU UR22, c[0x0][0xb20] ;  /* 0x00016400ff1677ac */ /* 0x000e620008000800 */
[----:B--2---:R-:W-:Y:S02]  /*1140*/  UISETP.NE.AND UP0, UPT, UR21, 0x1, UPT ;  /* 0x000000011500788c */ /* 0x004fe4000bf05270 */
[----:B---3--:R-:W-:Y:S01]  /*1150*/  UIMAD.WIDE.U32 UR4, UR20, UR12, URZ ;  /* 0x0000000c140472a5 */ /* 0x008fe2000f8e00ff */
[----:B------:R-:W2:Y:S01]  /*1160*/  LDCU.64 UR8, c[0x0][0xb28] ;  /* 0x00016500ff0877ac */ /* 0x000ea20008000a00 */
[----:B----4-:R-:W-:Y:S02]  /*1170*/  UIMAD.WIDE.U32 UR10, UR6, UR12, URZ ;  /* 0x0000000c060a72a5 */ /* 0x010fe4000f8e00ff */
[----:B------:R-:W-:-:S02]  /*1180*/  USHF.R.U32.HI UR5, URZ, UR13, UR5 ;  /* 0x0000000dff057299 */ /* 0x000fc40008011605 */
[----:B------:R-:W-:Y:S02]  /*1190*/  UISETP.NE.AND UP2, UPT, UR19, 0x1, UPT ;  /* 0x000000011300788c */ /* 0x000fe4000bf45270 */
[----:B------:R-:W-:Y:S01]  /*11a0*/  USEL UR5, UR20, UR5, !UP0 ;  /* 0x0000000514057287 */ /* 0x000fe2000c000000 */
[----:B------:R-:W-:Y:S01]  /*11b0*/  UMOV UR10, UR11 ;  /* 0x0000000b000a7c82 */ /* 0x000fe20008000000 */
[----:B------:R-:W-:Y:S02]  /*11c0*/  UIMAD.WIDE.U32 UR16, UR26, UR15, URZ ;  /* 0x0000000f1a1072a5 */ /* 0x000fe4000f8e00ff */
[----:B------:R-:W-:Y:S02]  /*11d0*/  @UP0 USHF.R.U32.HI UR6, URZ, UR13, UR10 ;  /* 0x0000000dff060299 */ /* 0x000fe4000801160a */
[----:B------:R-:W-:Y:S02]  /*11e0*/  UISETP.NE.AND UP0, UPT, UR14, 0x1, UPT ;  /* 0x000000010e00788c */ /* 0x000fe4000bf05270 */
[----:B-1----:R-:W-:-:S02]  /*11f0*/  UIMAD.WIDE.U32 UR10, UR7, UR15, URZ ;  /* 0x0000000f070a72a5 */ /* 0x002fc4000f8e00ff */
[----:B--2---:R-:W-:Y:S01]  /*1200*/  UIMAD.WIDE.U32 UR12, UR6, UR8, URZ ;  /* 0x00000008060c72a5 */ /* 0x004fe2000f8e00ff */
[----:B------:R-:W-:Y:S02]  /*1210*/  UMOV UR4, UR17 ;  /* 0x0000001100047c82 */ /* 0x000fe40008000000 */
[----:B------:R-:W-:Y:S02]  /*1220*/  USHF.R.U32.HI UR4, URZ, UR22, UR4 ;  /* 0x00000016ff047299 */ /* 0x000fe40008011604 */
[----:B------:R-:W-:Y:S02]  /*1230*/  UMOV UR10, UR11 ;  /* 0x0000000b000a7c82 */ /* 0x000fe40008000000 */
[----:B------:R-:W-:Y:S01]  /*1240*/  UMOV UR12, UR13 ;  /* 0x0000000d000c7c82 */ /* 0x000fe20008000000 */
[----:B------:R-:W-:Y:S02]  /*1250*/  @UP0 USHF.R.U32.HI UR7, URZ, UR22, UR10 ;  /* 0x00000016ff070299 */ /* 0x000fe4000801160a */
[----:B------:R-:W-:-:S02]  /*1260*/  USEL UR4, UR26, UR4, !UP0 ;  /* 0x000000041a047287 */ /* 0x000fc4000c000000 */
[----:B------:R-:W-:Y:S02]  /*1270*/  UIMAD.WIDE.U32 UR10, UR7, UR8, URZ ;  /* 0x00000008070a72a5 */ /* 0x000fe4000f8e00ff */
[----:B------:R-:W-:Y:S02]  /*1280*/  @UP2 USHF.R.U32.HI UR6, URZ, UR9, UR12 ;  /* 0x00000009ff062299 */ /* 0x000fe4000801160c */
[----:B------:R-:W-:-:S03]  /*1290*/  UIMAD.WIDE.U32 UR12, UR4, UR8, URZ ;  /* 0x00000008040c72a5 */ /* 0x000fc6000f8e00ff */
[----:B------:R-:W-:Y:S02]  /*12a0*/  UMOV UR10, UR11 ;  /* 0x0000000b000a7c82 */ /* 0x000fe40008000000 */
[----:B------:R-:W-:Y:S02]  /*12b0*/  @UP2 USHF.R.U32.HI UR7, URZ, UR9, UR10 ;  /* 0x00000009ff072299 */ /* 0x000fe4000801160a */
[----:B------:R-:W-:Y:S02]  /*12c0*/  UIMAD UR10, UR6, UR19, URZ ;  /* 0x00000013060a72a4 */ /* 0x000fe4000f8e02ff */
[----:B------:R-:W-:-:S04]  /*12d0*/  UIMAD UR7, UR7, UR19, URZ ;  /* 0x00000013070772a4 */ /* 0x000fc8000f8e02ff */
[----:B------:R-:W-:-:S03]  /*12e0*/  UISETP.GE.AND UP0, UPT, UR4, UR7, UPT ;  /* 0x000000070400728c */ /* 0x000fc6000bf06270 */
[----:B------:R-:W-:Y:S01]  /*12f0*/  UMOV UR7, UR13 ;  /* 0x0000000d00077c82 */ /* 0x000fe20008000000 */
[----:B------:R-:W-:Y:S02]  /*1300*/  UISETP.GE.OR UP0, UPT, UR5, UR10, UP0 ;  /* 0x0000000a0500728c */ /* 0x000fe40008706670 */
[----:B------:R-:W-:Y:S02]  /*1310*/  UIMAD.WIDE.U32 UR10, UR5, UR8, URZ ;  /* 0x00000008050a72a5 */ /* 0x000fe4000f8e00ff */
[----:B------:R-:W-:Y:S02]  /*1320*/  USHF.R.U32.HI UR7, URZ, UR9, UR7 ;  /* 0x00000009ff077299 */ /* 0x000fe40008011607 */
[----:B------:R-:W-:Y:S02]  /*1330*/  UIADD3 UR10, UPT, UPT, -UR4, URZ, URZ ;  /* 0x000000ff040a7290 */ /* 0x000fe4000fffe1ff */
[----:B------:R-:W-:Y:S02]  /*1340*/  USEL UR7, UR4, UR7, !UP2 ;  /* 0x0000000704077287 */ /* 0x000fe4000d000000 */
[----:B------:R-:W-:Y:S01]  /*1350*/  UIMAD UR10, UR14, UR10, UR26 ;  /* 0x0000000a0e0a72a4 */ /* 0x000fe2000f8e021a */
[----:B------:R-:W-:Y:S01]  /*1360*/  @!UP0 UMOV UR8, UR11 ;  /* 0x0000000b00088c82 */ /* 0x000fe20008000000 */
[----:B------:R-:W-:-:S02]  /*1370*/  UIADD3 UR11, UPT, UPT, -UR5, URZ, URZ ;  /* 0x000000ff050b7290 */ /* 0x000fc4000fffe1ff */
[----:B------:R-:W-:Y:S02]  /*1380*/  @!UP0 USHF.R.U32.HI UR8, URZ, UR9, UR8 ;  /* 0x00000009ff088299 */ /* 0x000fe40008011608 */
[----:B------:R-:W-:Y:S02]  /*1390*/  UIADD3 UR9, UPT, UPT, -UR7, URZ, URZ ;  /* 0x000000ff07097290 */ /* 0x000fe4000fffe1ff */
[----:B------:R-:W-:Y:S02]  /*13a0*/  @!UP0 USEL UR8, UR5, UR8, !UP2 ;  /* 0x0000000805088287 */ /* 0x000fe4000d000000 */
[----:B------:R-:W-:Y:S02]  /*13b0*/  UIMAD UR9, UR19, UR9, UR4 ;  /* 0x00000009130972a4 */ /* 0x000fe4000f8e0204 */
[----:B------:R-:W-:Y:S02]  /*13c0*/  @!UP0 UIADD3 UR7, UPT, UPT, UR7, -UR8, URZ ;  /* 0x8000000807078290 */ /* 0x000fe4000fffe0ff */
[----:B------:R-:W-:-:S02]  /*13d0*/  @!UP0 UIMAD UR6, UR9, UR6, UR8 ;  /* 0x00000006090682a4 */ /* 0x000fc4000f8e0208 */
[----:B------:R-:W-:Y:S02]  /*13e0*/  @!UP0 UIMAD UR4, UR7, UR19, UR5 ;  /* 0x00000013070482a4 */ /* 0x000fe4000f8e0205 */
[----:B------:R-:W-:Y:S02]  /*13f0*/  UIMAD UR20, UR21, UR11, UR20 ;  /* 0x0000000b151472a4 */ /* 0x000fe4000f8e0214 */
[----:B------:R-:W-:Y:S01]  /*1400*/  UIMAD UR26, UR4, UR14, UR10 ;  /* 0x0000000e041a72a4 */ /* 0x000fe2000f8e020a */
[----:B------:R-:W-:Y:S02]  /*1410*/  @!UP0 UMOV UR5, UR6 ;  /* 0x0000000600058c82 */ /* 0x000fe40008000000 */
[----:B------:R-:W-:-:S12]  /*1420*/  UIMAD UR20, UR5, UR21, UR20 ;  /* 0x00000015051472a4 */ /* 0x000fd8000f8e0214 */
.L_x_18:
[----:B------:R-:W-:-:S09]  /*1430*/  UISETP.NE.AND UP0, UPT, UR23, 0x1, UPT ;  /* 0x000000011700788c */ /* 0x000fd2000bf05270 */
[----:B------:R-:W-:Y:S05]  /*1440*/  BRA.U UP0, `(.L_x_19) ;  /* 0x0000000100407547 */ /* 0x000fea000b800000 */
[----:B------:R-:W2:Y:S01]  /*1450*/  LDCU.128 UR8, c[0x0][0xb10] ;  /* 0x00016200ff0877ac */ /* 0x000ea20008000c00 */
[----:B------:R-:W3:Y:S01]  /*1460*/  LDCU UR12, c[0x0][0xb0c] ;  /* 0x00016180ff0c77ac */ /* 0x000ee20008000800 */
[----:B------:R-:W4:Y:S01]  /*1470*/  LDCU UR13, c[0x0][0xb20] ;  /* 0x00016400ff0d77ac */ /* 0x000f220008000800 */
[----:B--2---:R-:W-:Y:S02]  /*1480*/  UIMAD.WIDE.U32 UR4, UR20, UR8, URZ ;  /* 0x00000008140472a5 */ /* 0x004fe4000f8e00ff */
[----:B------:R-:W-:Y:S02]  /*1490*/  UIMAD.WIDE.U32 UR6, UR26, UR11, URZ ;  /* 0x0000000b1a0672a5 */ /* 0x000fe4000f8e00ff */
[----:B---3--:R-:W-:Y:S02]  /*14a0*/  UISETP.NE.AND UP0, UPT, UR12, 0x1, UPT ;  /* 0x000000010c00788c */ /* 0x008fe4000bf05270 */
[----:B------:R-:W-:-:S03]  /*14b0*/  USHF.R.U32.HI UR5, URZ, UR9, UR5 ;  /* 0x00000009ff057299 */ /* 0x000fc60008011605 */
[----:B------:R-:W-:Y:S01]  /*14c0*/  UMOV UR4, UR7 ;  /* 0x0000000700047c82 */ /* 0x000fe20008000000 */
[----:B------:R-:W-:Y:S02]  /*14d0*/  USEL UR5, UR20, UR5, !UP0 ;  /* 0x0000000514057287 */ /* 0x000fe4000c000000 */
[----:B------:R-:W-:Y:S02]  /*14e0*/  UISETP.NE.AND UP0, UPT, UR10, 0x1, UPT ;  /* 0x000000010a00788c */ /* 0x000fe4000bf05270 */
[----:B----4-:R-:W-:-:S04]  /*14f0*/  USHF.R.U32.HI UR4, URZ, UR13, UR4 ;  /* 0x0000000dff047299 */ /* 0x010fc80008011604 */
[----:B------:R-:W-:-:S04]  /*1500*/  USEL UR4, UR26, UR4, !UP0 ;  /* 0x000000041a047287 */ /* 0x000fc8000c000000 */
[----:B------:R-:W-:Y:S02]  /*1510*/  UIADD3 UR6, UPT, UPT, UR5, -UR4, URZ ;  /* 0x8000000405067290 */ /* 0x000fe4000fffe0ff */
[----:B------:R-:W-:Y:S02]  /*1520*/  UIADD3 UR4, UPT, UPT, -UR5, UR4, URZ ;  /* 0x0000000405047290 */ /* 0x000fe4000fffe1ff */
[----:B------:R-:W-:Y:S02]  /*1530*/  UIMAD UR26, UR6, UR10, UR26 ;  /* 0x0000000a061a72a4 */ /* 0x000fe4000f8e021a */
[----:B------:R-:W-:-:S12]  /*1540*/  UIMAD UR20, UR4, UR12, UR20 ;  /* 0x0000000c041472a4 */ /* 0x000fd8000f8e0214 */
.L_x_19:
[----:B------:R-:W-:Y:S01]  /*1550*/  UISETP.NE.AND UP0, UPT, UR18, 0x2, UPT ;  /* 0x000000021200788c */ /* 0x000fe2000bf05270 */
[----:B------:R-:W-:Y:S09]  /*1560*/  BRA.U !UP5, `(.L_x_20) ;  /* 0x000000010d0c7547 */ /* 0x000ff2000b800000 */
[----:B------:R-:W-:Y:S01]  /*1570*/  UCGABAR_WAIT ;  /* 0x0000000000007dc7 */ /* 0x000fe20008000000 */
[----:B------:R-:W-:Y:S01]  /*1580*/  CCTL.IVALL ;  /* 0x00000000ff00798f */ /* 0x000fe20002000000 */
[----:B------:R-:W-:Y:S05]  /*1590*/  BRA `(.L_x_21) ;  /* 0x0000000000047947 */ /* 0x000fea0003800000 */
.L_x_20:
[----:B------:R-:W-:Y:S06]  /*15a0*/  BAR.SYNC.DEFER_BLOCKING 0x0 ;  /* 0x0000000000007b1d */ /* 0x000fec0000010000 */
.L_x_21:
[----:B------:R-:W-:Y:S05]  /*15b0*/  BRA.U UP0, `(.L_x_22) ;  /* 0x0000001100c47547 */ /* 0x000fea000b800000 */
[----:B------:R-:W2:Y:S01]  /*15c0*/  LDCU UR6, c[0x0][0x38c] ;  /* 0x00007180ff0677ac */ /* 0x000ea20008000800 */
[----:B------:R-:W-:Y:S01]  /*15d0*/  PLOP3.LUT P1, PT, PT, PT, UP3, 0x80, 0x8 ;  /* 0x000000000008781c */ /* 0x000fe20003f2f038 */
[----:B------:R-:W-:Y:S01]  /*15e0*/  IMAD.MOV.U32 R12, RZ, RZ, 0x1 ;  /* 0x00000001ff0c7424 */ /* 0x000fe200078e00ff */
[----:B------:R-:W-:Y:S01]  /*15f0*/  ISETP.EQ.OR P2, PT, R0, RZ, P3 ;  /* 0x000000ff0000720c */ /* 0x000fe20001f42670 */
[----:B------:R-:W-:Y:S01]  /*1600*/  UISETP.NE.AND UP1, UPT, UR18, URZ, UPT ;  /* 0x000000ff1200728c */ /* 0x000fe2000bf25270 */
[----:B------:R-:W-:Y:S01]  /*1610*/  PLOP3.LUT P1, PT, P1, PT, PT, 0x8, 0x80 ;  /* 0x000000000080781c */ /* 0x000fe20000f2e170 */
[----:B------:R-:W-:Y:S01]  /*1620*/  USEL UR25, URZ, 0x1, UP6 ;  /* 0x00000001ff197887 */ /* 0x000fe2000b000000 */
[----:B------:R-:W-:Y:S01]  /*1630*/  CS2R R10, SRZ ;  /* 0x00000000000a7805 */ /* 0x000fe2000001ff00 */
[----:B------:R-:W-:Y:S01]  /*1640*/  IMAD.MOV.U32 R9, RZ, RZ, RZ ;  /* 0x000000ffff097224 */ /* 0x000fe200078e00ff */
[----:B------:R-:W3:Y:S01]  /*1650*/  LDCU UR39, c[0x0][0x370] ;  /* 0x00006e00ff2777ac */ /* 0x000ee20008000800 */
[----:B------:R-:W-:Y:S01]  /*1660*/  IMAD.MOV.U32 R8, RZ, RZ, 0x1 ;  /* 0x00000001ff087424 */ /* 0x000fe200078e00ff */
[----:B------:R-:W4:Y:S01]  /*1670*/  LDCU.64 UR28, c[0x0][0x348] ;  /* 0x00006900ff1c77ac */ /* 0x000f220008000a00 */
[----:B------:R-:W-:-:S02]  /*1680*/  USHF.R.U32.HI UR44, URZ, 0x5, UR24 ;  /* 0x00000005ff2c7899 */ /* 0x000fc40008011618 */
[----:B--2---:R-:W-:Y:S02]  /*1690*/  UIADD3 UR5, UPT, UPT, UR6, 0x1f, URZ ;  /* 0x0000001f06057890 */ /* 0x004fe4000fffe0ff */
[----:B------:R-:W-:Y:S02]  /*16a0*/  UIADD3 UR46, UPT, UPT, UR6, 0x3e, URZ ;  /* 0x0000003e062e7890 */ /* 0x000fe4000fffe0ff */
[----:B------:R-:W-:Y:S01]  /*16b0*/  USHF.R.S32.HI UR4, URZ, 0x1f, UR5 ;  /* 0x0000001fff047899 */ /* 0x000fe20008011405 */
[----:B------:R-:W2:Y:S03]  /*16c0*/  LDCU UR38, c[0x0][0x374] ;  /* 0x00006e80ff2677ac */ /* 0x000ea60008000800 */
[----:B------:R-:W-:Y:S02]  /*16d0*/  ULEA.HI UR4, UR4, UR5, URZ, 0x5 ;  /* 0x0000000504047291 */ /* 0x000fe4000f8f28ff */
[----:B------:R-:W-:-:S02]  /*16e0*/  USEL UR25, UR25, 0x2, UP1 ;  /* 0x0000000219197887 */ /* 0x000fc40008800000 */
[----:B------:R-:W-:Y:S02]  /*16f0*/  USHF.R.S32.HI UR41, URZ, 0x5, UR4 ;  /* 0x00000005ff297899 */ /* 0x000fe40008011404 */
[----:B------:R-:W-:Y:S02]  /*1700*/  UIADD3 UR4, UPT, UPT, UR6, -0x1, URZ ;  /* 0xffffffff06047890 */ /* 0x000fe4000fffe0ff */
[----:B------:R-:W-:Y:S02]  /*1710*/  UISETP.LT.U32.AND UP0, UPT, UR41, 0x4, UPT ;  /* 0x000000042900788c */ /* 0x000fe4000bf01070 */
[----:B------:R-:W-:Y:S02]  /*1720*/  UISETP.GE.U32.AND UP2, UPT, UR4, -0x3f, UPT ;  /* 0xffffffc10400788c */ /* 0x000fe4000bf46070 */
[----:B------:R-:W-:Y:S01]  /*1730*/  USEL UR40, UR41, 0x4, UP0 ;  /* 0x0000000429287887 */ /* 0x000fe20008000000 */
[----:B------:R-:W-:-:S03]  /*1740*/  UMOV UR5, URZ ;  /* 0x000000ff00057c82 */ /* 0x000fc60008000000 */
[----:B------:R-:W-:Y:S02]  /*1750*/  UIADD3 UR21, UPT, UPT, UR40, -0x1, URZ ;  /* 0xffffffff28157890 */ /* 0x000fe4000fffe0ff */
[----:B------:R-:W-:-:S03]  /*1760*/  UIADD3 UR43, UPT, UPT, UR41, -UR40, URZ ;  /* 0x80000028292b7290 */ /* 0x000fc6000fffe0ff */
[----:B------:R-:W-:-:S04]  /*1770*/  @UP2 UIADD3 UR21, UPT, UPT, UR40, URZ, URZ ;  /* 0x000000ff28152290 */ /* 0x000fc8000fffe0ff */
[----:B--234-:R-:W-:-:S12]  /*1780*/  UIADD3 UR21, UPT, UPT, UR21, 0x1, URZ ;  /* 0x0000000115157890 */ /* 0x01cfd8000fffe0ff */
.L_x_42:
[----:B------:R-:W-:Y:S01]  /*1790*/  UISETP.NE.AND UP0, UPT, UR45, URZ, UPT ;  /* 0x000000ff2d00728c */ /* 0x000fe2000bf05270 */
[----:B------:R-:W2:Y:S08]  /*17a0*/  S2UR UR45, SR_CgaCtaId ;  /* 0x00000000002d79c3 */ /* 0x000eb00000008800 */
[----:B------:R-:W-:Y:S05]  /*17b0*/  BRA.U UP0, `(.L_x_23) ;  /* 0x0000000100347547 */ /* 0x000fea000b800000 */
[----:B------:R-:W3:Y:S01]  /*17c0*/  S2R R0, SR_CgaCtaId ;  /* 0x0000000000007919 */ /* 0x000ee20000008800 */
[----:B------:R-:W-:-:S04]  /*17d0*/  MOV R2, 0x400 ;  /* 0x0000040000027802 */ /* 0x000fc80000000f00 */
[----:B---3--:R-:W-:Y:S02]  /*17e0*/  LEA R0, R0, R2, 0x18 ;  /* 0x0000000200007211 */ /* 0x008fe400078ec0ff */
[----:B------:R-:W-:-:S03]  /*17f0*/  SHF.L.U32 R2, R8, 0x1f, RZ ;  /* 0x0000001f08027819 */ /* 0x000fc600000006ff */
[----:B------:R-:W-:-:S04]  /*1800*/  IMAD R0, R9, 0x8, R0 ;  /* 0x0000000809007824 */ /* 0x000fc800078e0200 */
[----:B------:R-:W3:Y:S02]  /*1810*/  SYNCS.PHASECHK.TRANS64.TRYWAIT P0, [R0+URZ+0xe0], R2 ;  /* 0x0000e002000075a7 */ /* 0x000ee400080011ff */
[----:B---3--:R-:W-:Y:S05]  /*1820*/  @!P0 BRA `(.L_x_24) ;  /* 0x0000005c00e48947 */ /* 0x008fea0003800000 */
.L_x_112:
[----:B------:R-:W-:Y:S01]  /*1830*/  VIADD R9, R9, 0x1 ;  /* 0x0000000109097836 */ /* 0x000fe20000000000 */
[----:B------:R3:W-:Y:S04]  /*1840*/  SYNCS.ARRIVE.TRANS64.A1T0 RZ, [R0+URZ+0xd0], RZ ;  /* 0x0000d0ff00ff79a7 */ /* 0x0007e800081000ff */
[----:B------:R-:W-:-:S04]  /*1850*/  ISETP.NE.AND P0, PT, R9, 0x2, PT ;  /* 0x000000020900780c */ /* 0x000fc80003f05270 */
[----:B------:R-:W-:Y:S02]  /*1860*/  SEL R9, R9, RZ, P0 ;  /* 0x000000ff09097207 */ /* 0x000fe40000000000 */
[----:B---3--:R-:W-:-:S04]  /*1870*/  SEL R0, RZ, 0x1, P0 ;  /* 0x00000001ff007807 */ /* 0x008fc80000000000 */
[----:B------:R-:W-:-:S07]  /*1880*/  LOP3.LUT R8, R8, R0, RZ, 0x3c, !PT ;  /* 0x0000000008087212 */ /* 0x000fce00078e3cff */
.L_x_23:
[----:B------:R-:W-:Y:S01]  /*1890*/  UMOV UR6, 0x400 ;  /* 0x0000040000067882 */ /* 0x000fe20000000000 */
[----:B------:R-:W-:Y:S01]  /*18a0*/  SHF.L.U32 R0, R12, 0x1f, RZ ;  /* 0x0000001f0c007819 */ /* 0x000fe200000006ff */
[----:B--2---:R-:W-:Y:S02]  /*18b0*/  ULEA UR6, UR45, UR6, 0x18 ;  /* 0x000000062d067291 */ /* 0x004fe4000f8ec0ff */
[----:B------:R-:W-:Y:S02]  /*18c0*/  UISETP.GE.U32.AND UP0, UPT, UR46, 0x3f, UPT ;  /* 0x0000003f2e00788c */ /* 0x000fe4000bf06070 */
[----:B------:R-:W-:Y:S02]  /*18d0*/  ULEA UR4, UR5, UR6, 0x3 ;  /* 0x0000000605047291 */ /* 0x000fe4000f8e18ff */
[----:B------:R-:W-:Y:S02]  /*18e0*/  USHF.L.U32 UR35, UR20, 0x6, URZ ;  /* 0x0000000614237899 */ /* 0x000fe400080006ff */
[----:B------:R-:W-:Y:S01]  /*18f0*/  ULEA UR11, UR26, UR44, 0x7 ;  /* 0x0000002c1a0b7291 */ /* 0x000fe2000f8e38ff */
[----:B------:R-:W-:-:S04]  /*1900*/  UMOV UR13, URZ ;  /* 0x000000ff000d7c82 */ /* 0x000fc80008000000 */
[----:B------:R2:W3:Y:S01]  /*1910*/  SYNCS.PHASECHK.TRANS64.TRYWAIT P0, [UR4+0x20], R0 ;  /* 0x00002000ff0075a7 */ /* 0x0004e20008001104 */
[----:B------:R-:W-:Y:S06]  /*1920*/  BRA.U !UP0, `(.L_x_25) ;  /* 0x0000000108bc7547 */ /* 0x000fec000b800000 */
[----:B------:R-:W-:Y:S01]  /*1930*/  UMOV UR7, URZ ;  /* 0x000000ff00077c82 */ /* 0x000fe20008000000 */
[----:B------:R-:W-:-:S05]  /*1940*/  UMOV UR4, UR5 ;  /* 0x0000000500047c82 */ /* 0x000fca0008000000 */
.L_x_31:
[----:B------:R-:W-:Y:S01]  /*1950*/  ULEA UR33, UR4, UR6, 0x3 ;  /* 0x0000000604217291 */ /* 0x000fe2000f8e18ff */
[----:B---3--:R-:W-:Y:S01]  /*1960*/  @!P3 MOV R2, 0x1800 ;  /* 0x000018000002b802 */ /* 0x008fe20000000f00 */
[----:B-1-34-:R-:W-:Y:S10]  /*1970*/  @P0 BRA `(.L_x_26) ;  /* 0x00000000000c0947 */ /* 0x01aff40003800000 */
[----:B------:R-:W-:-:S04]  /*1980*/  SHF.L.U32 R3, R12, 0x1f, RZ ;  /* 0x0000001f0c037819 */ /* 0x000fc800000006ff */
[----:B------:R-:W3:Y:S02]  /*1990*/  SYNCS.PHASECHK.TRANS64.TRYWAIT P0, [UR33+0x20], R3 ;  /* 0x00002003ff0075a7 */ /* 0x000ee40008001121 */
[----:B---3--:R-:W-:Y:S05]  /*19a0*/  @!P0 BRA `(.L_x_27) ;  /* 0x0000005c00988947 */ /* 0x008fea0003800000 */
.L_x_26:
[----:B------:R3:W-:Y:S01]  /*19b0*/  @!P3 SYNCS.ARRIVE.TRANS64 RZ, [UR33], R2 ;  /* 0x00000002ffffb9a7 */ /* 0x0007e20008000021 */
[----:B------:R-:W-:-:S04]  /*19c0*/  ULOP3.LUT UR5, UR25, 0x2, URZ, 0xfc, !UPT ;  /* 0x0000000219057892 */ /* 0x000fc8000f8efcff */
[----:B------:R-:W-:-:S09]  /*19d0*/  UISETP.NE.AND UP0, UPT, UR5, 0x2, UPT ;  /* 0x000000020500788c */ /* 0x000fd2000bf05270 */
[----:B------:R-:W-:Y:S05]  /*19e0*/  BRA.U UP0, `(.L_x_28) ;  /* 0x0000000100047547 */ /* 0x000fea000b800000 */
[----:B-1----:R-:W-:Y:S05]  /*19f0*/  BPT.TRAP 0x1 ;  /* 0x000000040000795c */ /* 0x002fea0000300000 */
.L_x_28:
[----:B------:R-:W-:Y:S04]  /*1a00*/  BSSY.RECONVERGENT B0, `(.L_x_29) ;  /* 0x0000003000007945 */ /* 0x000fe80003800200 */
[----:B------:R-:W-:Y:S05]  /*1a10*/  @P2 BRA `(.L_x_30) ;  /* 0x0000000000042947 */ /* 0x000fea0003800000 */
[----:B-1----:R-:W-:Y:S05]  /*1a20*/  BPT.TRAP 0x1 ;  /* 0x000000040000795c */ /* 0x002fea0000300000 */
.L_x_30:
[----:B-1----:R-:W-:Y:S05]  /*1a30*/  BSYNC.RECONVERGENT B0 ;  /* 0x0000000000007941 */ /* 0x002fea0003800200 */
.L_x_29:
[----:B------:R-:W-:Y:S02]  /*1a40*/  UIADD3 UR5, UPT, UPT, UR4, 0x1, URZ ;  /* 0x0000000104057890 */ /* 0x000fe4000fffe0ff */
[----:B------:R-:W-:Y:S02]  /*1a50*/  USHF.L.U32 UR34, UR7, 0x5, URZ ;  /* 0x0000000507227899 */ /* 0x000fe400080006ff */
[----:B------:R-:W-:Y:S02]  /*1a60*/  UISETP.NE.AND UP0, UPT, UR5, 0x4, UPT ;  /* 0x000000040500788c */ /* 0x000fe4000bf05270 */
[----:B------:R-:W-:Y:S02]  /*1a70*/  UIADD3 UR7, UPT, UPT, UR7, 0x1, URZ ;  /* 0x0000000107077890 */ /* 0x000fe4000fffe0ff */
[----:B------:R-:W-:Y:S02]  /*1a80*/  USEL UR9, URZ, 0x1, UP0 ;  /* 0x00000001ff097887 */ /* 0x000fe40008000000 */
[----:B------:R-:W-:-:S02]  /*1a90*/  USEL UR5, UR5, URZ, UP0 ;  /* 0x000000ff05057287 */ /* 0x000fc40008000000 */
[----:B------:R-:W-:Y:S02]  /*1aa0*/  UIADD3 UR14, UP0, UPT, UR28, 0x180, URZ ;  /* 0x000001801c0e7890 */ /* 0x000fe4000ff1e0ff */
[----:B------:R-:W-:Y:S01]  /*1ab0*/  ULEA UR8, UR5, UR6, 0x3 ;  /* 0x0000000605087291 */ /* 0x000fe2000f8e18ff */
[----:B------:R-:W-:Y:S01]  /*1ac0*/  LOP3.LUT R12, R12, UR9, RZ, 0x3c, !PT ;  /* 0x000000090c0c7c12 */ /* 0x000fe2000f8e3cff */
[----:B------:R-:W-:Y:S02]  /*1ad0*/  ULEA UR32, UR4, UR6, 0xb ;  /* 0x0000000604207291 */ /* 0x000fe4000f8e58ff */
[----:B------:R-:W-:Y:S01]  /*1ae0*/  UIADD3 UR16, UP1, UPT, UR28, 0x80, URZ ;  /* 0x000000801c107890 */ /* 0x000fe2000ff3e0ff */
[----:B--2---:R-:W-:Y:S01]  /*1af0*/  SHF.L.U32 R0, R12, 0x1f, RZ ;  /* 0x0000001f0c007819 */ /* 0x004fe200000006ff */
[----:B------:R-:W-:Y:S02]  /*1b00*/  UIADD3.X UR15, UPT, UPT, URZ, UR29, URZ, UP0, !UPT ;  /* 0x0000001dff0f7290 */ /* 0x000fe400087fe4ff */
[----:B------:R-:W-:Y:S01]  /*1b10*/  UISETP.NE.AND UP0, UPT, UR7, UR21, UPT ;  /* 0x000000150700728c */ /* 0x000fe2000bf05270 */
[----:B------:R4:W1:Y:S01]  /*1b20*/  SYNCS.PHASECHK.TRANS64.TRYWAIT P0, [UR8+0x20], R0 ;  /* 0x00002000ff0075a7 */ /* 0x0008620008001108 */
[----:B------:R-:W-:-:S02]  /*1b30*/  ULEA UR8, UR4, UR24, 0xc ;  /* 0x0000001804087291 */ /* 0x000fc4000f8e60ff */
[----:B------:R-:W-:Y:S02]  /*1b40*/  UIADD3.X UR17, UPT, UPT, URZ, UR29, URZ, UP1, !UPT ;  /* 0x0000001dff117290 */ /* 0x000fe40008ffe4ff */
[----:B------:R-:W-:Y:S02]  /*1b50*/  UIADD3 UR32, UPT, UPT, UR32, 0x4400, URZ ;  /* 0x0000440020207890 */ /* 0x000fe4000fffe0ff */
[----:B------:R-:W-:Y:S01]  /*1b60*/  UIADD3 UR8, UPT, UPT, UR6, 0x6400, UR8 ;  /* 0x0000640006087890 */ /* 0x000fe2000fffe008 */
[----:B------:R-:W-:Y:S01]  /*1b70*/  UMOV UR18, 0x0 ;  /* 0x0000000000127882 */ /* 0x000fe20000000000 */
[----:B------:R-:W-:Y:S01]  /*1b80*/  UMOV UR19, 0x10000000 ;  /* 0x1000000000137882 */ /* 0x000fe20000000000 */
[----:B------:R-:W-:Y:S01]  /*1b90*/  UMOV UR4, 0x30000 ;  /* 0x0003000000047882 */ /* 0x000fe20000000000 */
[----:B------:R-:W-:Y:S01]  /*1ba0*/  UMOV UR12, UR36 ;  /* 0x00000024000c7c82 */ /* 0x000fe20008000000 */
[----:B------:R-:W-:Y:S01]  /*1bb0*/  UMOV UR9, UR33 ;  /* 0x0000002100097c82 */ /* 0x000fe20008000000 */
[----:B------:R-:W-:Y:S01]  /*1bc0*/  UMOV UR10, UR34 ;  /* 0x00000022000a7c82 */ /* 0x000fe20008000000 */
[----:B------:R-:W-:Y:S01]  /*1bd0*/  UTMALDG.3D [UR32], [UR16], desc[UR18] ;  /* 0x00001220100075b4 */ /* 0x000fe20008011000 */
[----:B------:R-:W-:Y:S01]  /*1be0*/  UMOV UR13, UR21 ;  /* 0x00000015000d7c82 */ /* 0x000fe20008000000 */
[----:B------:R2:W-:Y:S02]  /*1bf0*/  UTMALDG.3D.MULTICAST [UR8], [UR14], UR4, desc[UR18] ;  /* 0x000012080e0073b4 */ /* 0x0005e40008011804 */
[----:B--2---:R-:W-:Y:S01]  /*1c00*/  UMOV UR4, UR5 ;  /* 0x0000000500047c82 */ /* 0x004fe20008000000 */
[----:B------:R-:W-:Y:S05]  /*1c10*/  BRA.U UP0, `(.L_x_31) ;  /* 0xfffffffd004c7547 */ /* 0x000fea000b83ffff */
.L_x_25:
[----:B------:R-:W-:Y:S01]  /*1c20*/  ULEA UR4, UR5, UR6, 0x3 ;  /* 0x0000000605047291 */ /* 0x000fe2000f8e18ff */
[----:B--2-4-:R-:W-:Y:S01]  /*1c30*/  SHF.L.U32 R0, R12, 0x1f, RZ ;  /* 0x0000001f0c007819 */ /* 0x014fe200000006ff */
[----:B------:R-:W-:Y:S01]  /*1c40*/  @!P1 SYNCS.ARRIVE.TRANS64.A1T0 RZ, [UR6+0x68], RZ ;  /* 0x000068ffffff99a7 */ /* 0x000fe20008100006 */
[----:B------:R-:W-:-:S06]  /*1c50*/  UISETP.GT.AND UP0, UPT, UR41, UR40, UPT ;  /* 0x000000282900728c */ /* 0x000fcc000bf04270 */
[----:B-1-3--:R1:W2:Y:S03]  /*1c60*/  SYNCS.PHASECHK.TRANS64.TRYWAIT P0, [UR4+0x20], R0 ;  /* 0x00002000ff0075a7 */ /* 0x00a2a60008001104 */
[----:B------:R-:W-:Y:S05]  /*1c70*/  BRA.U !UP0, `(.L_x_32) ;  /* 0x0000000108c07547 */ /* 0x000fea000b800000 */
[----:B------:R-:W-:Y:S01]  /*1c80*/  UIADD3 UR26, UPT, UPT, UR43, UR13, URZ ;  /* 0x0000000d2b1a7290 */ /* 0x000fe2000fffe0ff */
[----:B------:R-:W-:-:S11]  /*1c90*/  UMOV UR4, UR5 ;  /* 0x0000000500047c82 */ /* 0x000fd60008000000 */
.L_x_38:
[----:B------:R-:W-:Y:S01]  /*1ca0*/  ULEA UR17, UR4, UR6, 0x3 ;  /* 0x0000000604117291 */ /* 0x000fe2000f8e18ff */
[----:B--2---:R-:W-:Y:S01]  /*1cb0*/  @!P3 MOV R2, 0x1800 ;  /* 0x000018000002b802 */ /* 0x004fe20000000f00 */
[----:B--234-:R-:W-:Y:S10]  /*1cc0*/  @P0 BRA `(.L_x_33) ;  /* 0x00000000000c0947 */ /* 0x01cff40003800000 */
[----:B------:R-:W-:-:S04]  /*1cd0*/  SHF.L.U32 R3, R12, 0x1f, RZ ;  /* 0x0000001f0c037819 */ /* 0x000fc800000006ff */
[----:B------:R-:W2:Y:S02]  /*1ce0*/  SYNCS.PHASECHK.TRANS64.TRYWAIT P0, [UR17+0x20], R3 ;  /* 0x00002003ff0075a7 */ /* 0x000ea40008001111 */
[----:B--2---:R-:W-:Y:S05]  /*1cf0*/  @!P0 BRA `(.L_x_34) ;  /* 0x0000005800dc8947 */ /* 0x004fea0003800000 */
.L_x_33:
[----:B------:R2:W-:Y:S01]  /*1d00*/  @!P3 SYNCS.ARRIVE.TRANS64 RZ, [UR17], R2 ;  /* 0x00000002ffffb9a7 */ /* 0x0005e20008000011 */
[----:B------:R-:W-:-:S04]  /*1d10*/  ULOP3.LUT UR5, UR25, 0x2, URZ, 0xfc, !UPT ;  /* 0x0000000219057892 */ /* 0x000fc8000f8efcff */
[----:B------:R-:W-:-:S09]  /*1d20*/  UISETP.NE.AND UP0, UPT, UR5, 0x2, UPT ;  /* 0x000000020500788c */ /* 0x000fd2000bf05270 */
[----:B------:R-:W-:Y:S05]  /*1d30*/  BRA.U UP0, `(.L_x_35) ;  /* 0x0000000100047547 */ /* 0x000fea000b800000 */
[----:B------:R-:W-:Y:S05]  /*1d40*/  BPT.TRAP 0x1 ;  /* 0x000000040000795c */ /* 0x000fea0000300000 */
.L_x_35:
[----:B------:R-:W-:Y:S04]  /*1d50*/  BSSY.RECONVERGENT B0, `(.L_x_36) ;  /* 0x0000003000007945 */ /* 0x000fe80003800200 */
[----:B------:R-:W-:Y:S05]  /*1d60*/  @P2 BRA `(.L_x_37) ;  /* 0x0000000000042947 */ /* 0x000fea0003800000 */
[----:B------:R-:W-:Y:S05]  /*1d70*/  BPT.TRAP 0x1 ;  /* 0x000000040000795c */ /* 0x000fea0000300000 */
.L_x_37:
[----:B------:R-:W-:Y:S05]  /*1d80*/  BSYNC.RECONVERGENT B0 ;  /* 0x0000000000007941 */ /* 0x000fea0003800200 */
.L_x_36:
[----:B------:R-:W-:Y:S02]  /*1d90*/  UIADD3 UR5, UPT, UPT, UR4, 0x1, URZ ;  /* 0x0000000104057890 */ /* 0x000fe4000fffe0ff */
[----:B------:R-:W-:Y:S02]  /*1da0*/  USHF.L.U32 UR18, UR13, 0x5, URZ ;  /* 0x000000050d127899 */ /* 0x000fe400080006ff */
[----:B------:R-:W-:Y:S02]  /*1db0*/  UISETP.NE.AND UP0, UPT, UR5, 0x4, UPT ;  /* 0x000000040500788c */ /* 0x000fe4000bf05270 */
[----:B------:R-:W-:Y:S02]  /*1dc0*/  UIADD3 UR13, UPT, UPT, UR13, 0x1, URZ ;  /* 0x000000010d0d7890 */ /* 0x000fe4000fffe0ff */
[----:B------:R-:W-:Y:S02]  /*1dd0*/  USEL UR8, URZ, 0x1, UP0 ;  /* 0x00000001ff087887 */ /* 0x000fe40008000000 */
[----:B------:R-:W-:-:S02]  /*1de0*/  USEL UR5, UR5, URZ, UP0 ;  /* 0x000000ff05057287 */ /* 0x000fc40008000000 */
[----:B------:R-:W-:Y:S02]  /*1df0*/  UIADD3 UR14, UP0, UPT, UR28, 0x180, URZ ;  /* 0x000001801c0e7890 */ /* 0x000fe4000ff1e0ff */
[----:B------:R-:W-:Y:S01]  /*1e00*/  LOP3.LUT R12, R12, UR8, RZ, 0x3c, !PT ;  /* 0x000000080c0c7c12 */ /* 0x000fe2000f8e3cff */
[----:B------:R-:W-:Y:S02]  /*1e10*/  ULEA UR16, UR4, UR6, 0xb ;  /* 0x0000000604107291 */ /* 0x000fe4000f8e58ff */
[----:B------:R-:W-:Y:S01]  /*1e20*/  UIADD3 UR22, UP1, UPT, UR28, 0x80, URZ ;  /* 0x000000801c167890 */ /* 0x000fe2000ff3e0ff */
[----:B-1----:R-:W-:Y:S01]  /*1e30*/  SHF.L.U32 R0, R12, 0x1f, RZ ;  /* 0x0000001f0c007819 */ /* 0x002fe200000006ff */
[----:B------:R-:W-:Y:S02]  /*1e40*/  UIADD3.X UR15, UPT, UPT, URZ, UR29, URZ, UP0, !UPT ;  /* 0x0000001dff0f7290 */ /* 0x000fe400087fe4ff */
[----:B------:R-:W-:Y:S02]  /*1e50*/  ULEA UR8, UR4, UR24, 0xc ;  /* 0x0000001804087291 */ /* 0x000fe4000f8e60ff */
[----:B------:R-:W-:-:S02]  /*1e60*/  UISETP.NE.AND UP0, UPT, UR13, UR26, UPT ;  /* 0x0000001a0d00728c */ /* 0x000fc4000bf05270 */
[----:B------:R-:W-:Y:S02]  /*1e70*/  ULEA UR7, UR5, UR6, 0x3 ;  /* 0x0000000605077291 */ /* 0x000fe4000f8e18ff */
[----:B------:R-:W-:Y:S02]  /*1e80*/  UIADD3 UR16, UPT, UPT, UR16, 0x4400, URZ ;  /* 0x0000440010107890 */ /* 0x000fe4000fffe0ff */
[----:B------:R-:W-:Y:S02]  /*1e90*/  UIADD3.X UR23, UPT, UPT, URZ, UR29, URZ, UP1, !UPT ;  /* 0x0000001dff177290 */ /* 0x000fe40008ffe4ff */
[----:B------:R-:W-:Y:S01]  /*1ea0*/  UIADD3 UR8, UPT, UPT, UR6, 0x6400, UR8 ;  /* 0x0000640006087890 */ /* 0x000fe2000fffe008 */
[----:B------:R-:W-:Y:S01]  /*1eb0*/  UMOV UR30, 0x0 ;  /* 0x00000000001e7882 */ /* 0x000fe20000000000 */
[----:B------:R-:W-:Y:S01]  /*1ec0*/  UMOV UR31, 0x10000000 ;  /* 0x10000000001f7882 */ /* 0x000fe20000000000 */
[----:B------:R-:W-:Y:S01]  /*1ed0*/  UMOV UR19, UR35 ;  /* 0x0000002300137c82 */ /* 0x000fe20008000000 */
[----:B------:R-:W-:Y:S01]  /*1ee0*/  UMOV UR20, UR36 ;  /* 0x0000002400147c82 */ /* 0x000fe20008000000 */
[----:B------:R3:W4:Y:S01]  /*1ef0*/  SYNCS.PHASECHK.TRANS64.TRYWAIT P0, [UR7+0x20], R0 ;  /* 0x00002000ff0075a7 */ /* 0x0007220008001107 */
[----:B------:R-:W-:Y:S01]  /*1f00*/  UMOV UR4, 0x30000 ;  /* 0x0003000000047882 */ /* 0x000fe20000000000 */
[----:B------:R-:W-:Y:S01]  /*1f10*/  UMOV UR12, UR36 ;  /* 0x00000024000c7c82 */ /* 0x000fe20008000000 */
[----:B------:R-:W-:Y:S01]  /*1f20*/  UMOV UR9, UR17 ;  /* 0x0000001100097c82 */ /* 0x000fe20008000000 */
[----:B------:R-:W-:Y:S01]  /*1f30*/  UMOV UR10, UR18 ;  /* 0x00000012000a7c82 */ /* 0x000fe20008000000 */
[----:B------:R-:W-:Y:S01]  /*1f40*/  UTMALDG.3D [UR16], [UR22], desc[UR30] ;  /* 0x00001e10160075b4 */ /* 0x000fe20008011000 */
[----:B------:R1:W-:Y:S02]  /*1f50*/  UTMALDG.3D.MULTICAST [UR8], [UR14], UR4, desc[UR30] ;  /* 0x00001e080e0073b4 */ /* 0x0003e40008011804 */
[----:B-1----:R-:W-:Y:S01]  /*1f60*/  UMOV UR4, UR5 ;  /* 0x0000000500047c82 */ /* 0x002fe20008000000 */
[----:B------:R-:W-:Y:S05]  /*1f70*/  BRA.U UP0, `(.L_x_38) ;  /* 0xfffffffd00487547 */ /* 0x000fea000b83ffff */
.L_x_32:
[C---:B------:R-:W-:Y:S01]  /*1f80*/  LEA R3, R11.reuse, UR6, 0x3 ;  /* 0x000000060b037c11 */ /* 0x040fe2000f8e18ff */
[----:B------:R-:W-:Y:S01]  /*1f90*/  NOP ;  /* 0x0000000000007918 */ /* 0x000fe20000000000 */
[----:B-1-3--:R-:W-:Y:S02]  /*1fa0*/  SHF.L.U32 R0, R10, 0x1f, RZ ;  /* 0x0000001f0a007819 */ /* 0x00afe400000006ff */
[----:B------:R-:W-:Y:S02]  /*1fb0*/  LEA R4, R11, UR6, 0x4 ;  /* 0x000000060b047c11 */ /* 0x000fe4000f8e20ff */
[----:B--2-4-:R-:W1:Y:S02]  /*1fc0*/  SYNCS.PHASECHK.TRANS64.TRYWAIT P0, [R3+URZ+0x70], R0 ;  /* 0x00007000030075a7 */ /* 0x014e6400080011ff */
[----:B-1----:R-:W-:Y:S05]  /*1fd0*/  @!P0 BRA `(.L_x_39) ;  /* 0x00000058003c8947 */ /* 0x002fea0003800000 */
.L_x_115:
[----:B------:R-:W2:Y:S01]  /*1fe0*/  LDS.128 R4, [R4+0x100] ;  /* 0x0001000004047984 */ /* 0x000ea20000000c00 */
[----:B------:R-:W-:Y:S01]  /*1ff0*/  UISETP.GE.AND UP0, UPT, UR42, 0x1, UPT ;  /* 0x000000012a00788c */ /* 0x000fe2000bf06270 */
[----:B------:R-:W-:Y:S01]  /*2000*/  @!PT LDS RZ, [RZ] ;  /* 0x00000000fffff984 */ /* 0x000fe20000000800 */
[----:B------:R-:W-:Y:S01]  /*2010*/  @!PT LDS RZ, [RZ] ;  /* 0x00000000fffff984 */ /* 0x000fe20000000800 */
[----:B------:R-:W-:Y:S01]  /*2020*/  @!PT LDS RZ, [RZ] ;  /* 0x00000000fffff984 */ /* 0x000fe20000000800 */
[----:B------:R-:W-:Y:S01]  /*2030*/  @!PT LDS RZ, [RZ] ;  /* 0x00000000fffff984 */ /* 0x000fe20000000800 */
[----:B------:R3:W-:Y:S06]  /*2040*/  MEMBAR.ALL.CTA ;  /* 0x0000000000007992 */ /* 0x0007ec0000008000 */
[----:B---3--:R-:W3:Y:S01]  /*2050*/  FENCE.VIEW.ASYNC.S ;  /* 0x00000000000073c6 */ /* 0x008ee20000000000 */
[----:B--2---:R-:W-:-:S13]  /*2060*/  LOP3.LUT P0, RZ, R6, 0x1, RZ, 0xc0, !PT ;  /* 0x0000000106ff7812 */ /* 0x004fda000780c0ff */
[----:B---3--:R-:W-:Y:S01]  /*2070*/  VOTEU.ANY UP1, P0 ;  /* 0x0000000000ff7886 */ /* 0x008fe20000020100 */
[----:B------:R-:W-:-:S13]  /*2080*/  PLOP3.LUT P0, PT, PT, PT, UP1, 0x80, 0x8 ;  /* 0x000000000008781c */ /* 0x000fda0003f0f018 */
[----:B-1----:R-:W-:Y:S02]  /*2090*/  @P0 LOP3.LUT R0, R5, 0xffff, RZ, 0xc0, !PT ;  /* 0x0000ffff05000812 */ /* 0x002fe400078ec0ff */
[----:B------:R-:W-:Y:S02]  /*20a0*/  @P0 MOV R2, R4 ;  /* 0x0000000400020202 */ /* 0x000fe40000000f00 */
[----:B------:R-:W-:Y:S01]  /*20b0*/  @P0 R2UR UR7, R0 ;  /* 0x00000000000702ca */ /* 0x000fe200000e0000 */
[----:B------:R-:W-:Y:S01]  /*20c0*/  VIADD R0, R3, 0x80 ;  /* 0x0000008003007836 */ /* 0x000fe20000000000 */
[----:B------:R-:W-:Y:S02]  /*20d0*/  @P0 SHF.R.U32.HI R4, RZ, 0x10, R5 ;  /* 0x00000010ff040819 */ /* 0x000fe40000011605 */
[----:B------:R-:W-:Y:S02]  /*20e0*/  @P0 R2UR UR8, R2 ;  /* 0x00000000020802ca */ /* 0x000fe400000e0000 */
[----:B------:R-:W-:-:S02]  /*20f0*/  PRMT R0, RZ, 0x654, R0 ;  /* 0x00000654ff007816 */ /* 0x000fc40000000000 */
[----:B------:R-:W-:Y:S02]  /*2100*/  @P0 R2UR UR4, R4 ;  /* 0x00000000040402ca */ /* 0x000fe400000e0000 */
[----:B------:R1:W-:Y:S03]  /*2110*/  SYNCS.ARRIVE.TRANS64.RED.A1T0 RZ, [R0+URZ], RZ ;  /* 0x000000ff00ff79a7 */ /* 0x0003e600081004ff */
[----:B------:R-:W-:-:S04]  /*2120*/  @UP1 UMOV UR27, UR7 ;  /* 0x00000007001b1c82 */ /* 0x000fc80008000000 */
[----:B------:R-:W-:-:S04]  /*2130*/  @UP1 UMOV UR37, UR8 ;  /* 0x0000000800251c82 */ /* 0x000fc80008000000 */
[----:B------:R-:W-:Y:S01]  /*2140*/  @UP1 UMOV UR36, UR4 ;  /* 0x0000000400241c82 */ /* 0x000fe20008000000 */
[----:B------:R-:W-:Y:S05]  /*2150*/  BRA.U !UP0, `(.L_x_40) ;  /* 0x0000000108d47547 */ /* 0x000fea000b800000 */
[----:B------:R-:W2:Y:S01]  /*2160*/  LDCU.128 UR12, c[0x0][0xb10] ;  /* 0x00016200ff0c77ac */ /* 0x000ea20008000c00 */
[----:B------:R-:W3:Y:S01]  /*2170*/  LDCU UR26, c[0x0][0xb20] ;  /* 0x00016400ff1a77ac */ /* 0x000ee20008000800 */
[----:B------:R-:W4:Y:S01]  /*2180*/  LDCU UR20, c[0x0][0xb0c] ;  /* 0x00016180ff1477ac */ /* 0x000f220008000800 */
[----:B------:R-:W1:Y:S01]  /*2190*/  LDCU.64 UR10, c[0x0][0xb28] ;  /* 0x00016500ff0a77ac */ /* 0x000e620008000a00 */
[----:B------:R-:W-:Y:S02]  /*21a0*/  UISETP.NE.AND UP3, UPT, UR42, 0x1, UPT ;  /* 0x000000012a00788c */ /* 0x000fe4000bf65270 */
[----:B--2---:R-:W-:Y:S02]  /*21b0*/  UIMAD.WIDE.U32 UR16, UR38, UR15, URZ ;  /* 0x0000000f261072a5 */ /* 0x004fe4000f8e00ff */
[----:B------:R-:W-:Y:S02]  /*21c0*/  UIMAD.WIDE.U32 UR8, UR39, UR12, URZ ;  /* 0x0000000c270872a5 */ /* 0x000fe4000f8e00ff */
[----:B------:R-:W-:-:S02]  /*21d0*/  UISETP.NE.AND UP0, UPT, UR14, 0x1, UPT ;  /* 0x000000010e00788c */ /* 0x000fc4000bf05270 */
[----:B------:R-:W-:Y:S01]  /*21e0*/  UIMAD.WIDE.U32 UR22, UR27, UR15, URZ ;  /* 0x0000000f1b1672a5 */ /* 0x000fe2000f8e00ff */
[----:B------:R-:W-:Y:S02]  /*21f0*/  UMOV UR16, UR17 ;  /* 0x0000001100107c82 */ /* 0x000fe40008000000 */
[----:B------:R-:W-:Y:S01]  /*2200*/  UMOV UR8, UR9 ;  /* 0x0000000900087c82 */ /* 0x000fe20008000000 */
[----:B---3--:R-:W-:Y:S02]  /*2210*/  USHF.R.U32.HI UR16, URZ, UR26, UR16 ;  /* 0x0000001aff107299 */ /* 0x008fe40008011610 */
[----:B----4-:R-:W-:Y:S02]  /*2220*/  UISETP.NE.AND UP2, UPT, UR20, 0x1, UPT ;  /* 0x000000011400788c */ /* 0x010fe4000bf45270 */
[----:B------:R-:W-:Y:S02]  /*2230*/  USHF.R.U32.HI UR8, URZ, UR13, UR8 ;  /* 0x0000000dff087299 */ /* 0x000fe40008011608 */
[----:B------:R-:W-:-:S02]  /*2240*/  USEL UR7, UR38, UR16, !UP0 ;  /* 0x0000001026077287 */ /* 0x000fc4000c000000 */
[----:B------:R-:W-:Y:S02]  /*2250*/  USEL UR8, UR39, UR8, !UP2 ;  /* 0x0000000827087287 */ /* 0x000fe4000d000000 */
[----:B-1----:R-:W-:Y:S01]  /*2260*/  UIMAD.WIDE.U32 UR16, UR7, UR10, URZ ;  /* 0x0000000a071072a5 */ /* 0x002fe2000f8e00ff */
[----:B------:R-:W-:Y:S01]  /*2270*/  UMOV UR4, UR23 ;  /* 0x0000001700047c82 */ /* 0x000fe20008000000 */
[----:B------:R-:W-:Y:S02]  /*2280*/  UIMAD.WIDE.U32 UR18, UR37, UR12, URZ ;  /* 0x0000000c251272a5 */ /* 0x000fe4000f8e00ff */
[----:B------:R-:W-:-:S03]  /*2290*/  UIMAD.WIDE.U32 UR22, UR8, UR10, URZ ;  /* 0x0000000a081672a5 */ /* 0x000fc6000f8e00ff */
[----:B------:R-:W-:Y:S01]  /*22a0*/  UMOV UR16, UR17 ;  /* 0x0000001100107c82 */ /* 0x000fe20008000000 */
[----:B------:R-:W-:Y:S02]  /*22b0*/  USHF.R.U32.HI UR4, URZ, UR26, UR4 ;  /* 0x0000001aff047299 */ /* 0x000fe40008011604 */
[----:B------:R-:W-:Y:S01]  /*22c0*/  @UP3 USHF.R.U32.HI UR7, URZ, UR11, UR16 ;  /* 0x0000000bff073299 */ /* 0x000fe20008011610 */
[----:B------:R-:W-:Y:S01]  /*22d0*/  UMOV UR18, UR19 ;  /* 0x0000001300127c82 */ /* 0x000fe20008000000 */
[----:B------:R-:W-:Y:S01]  /*22e0*/  UMOV UR22, UR23 ;  /* 0x0000001700167c82 */ /* 0x000fe20008000000 */
[----:B------:R-:W-:Y:S02]  /*22f0*/  USHF.R.U32.HI UR13, URZ, UR13, UR18 ;  /* 0x0000000dff0d7299 */ /* 0x000fe40008011612 */
[----:B------:R-:W-:Y:S02]  /*2300*/  USEL UR4, UR27, UR4, !UP0 ;  /* 0x000000041b047287 */ /* 0x000fe4000c000000 */
[----:B------:R-:W-:-:S02]  /*2310*/  @UP3 USHF.R.U32.HI UR8, URZ, UR11, UR22 ;  /* 0x0000000bff083299 */ /* 0x000fc40008011616 */
[----:B------:R-:W-:Y:S02]  /*2320*/  UIMAD UR9, UR42, UR7, URZ ;  /* 0x000000072a0972a4 */ /* 0x000fe4000f8e02ff */
[----:B------:R-:W-:Y:S02]  /*2330*/  USEL UR7, UR37, UR13, !UP2 ;  /* 0x0000000d25077287 */ /* 0x000fe4000d000000 */
[----:B------:R-:W-:Y:S02]  /*2340*/  UIMAD UR12, UR42, UR8, URZ ;  /* 0x000000082a0c72a4 */ /* 0x000fe4000f8e02ff */
[----:B------:R-:W-:Y:S02]  /*2350*/  UISETP.GE.AND UP0, UPT, UR4, UR9, UPT ;  /* 0x000000090400728c */ /* 0x000fe4000bf06270 */
[----:B------:R-:W-:Y:S02]  /*2360*/  UIMAD.WIDE.U32 UR16, UR4, UR10, URZ ;  /* 0x0000000a041072a5 */ /* 0x000fe4000f8e00ff */
[----:B------:R-:W-:-:S02]  /*2370*/  UISETP.GE.OR UP0, UPT, UR7, UR12, UP0 ;  /* 0x0000000c0700728c */ /* 0x000fc40008706670 */
[----:B------:R-:W-:Y:S02]  /*2380*/  UIMAD.WIDE.U32 UR12, UR7, UR10, URZ ;  /* 0x0000000a070c72a5 */ /* 0x000fe4000f8e00ff */
[----:B------:R-:W-:Y:S01]  /*2390*/  UIADD3 UR15, UPT, UPT, -UR4, URZ, URZ ;  /* 0x000000ff040f7290 */ /* 0x000fe2000fffe1ff */
[----:B------:R-:W-:Y:S01]  /*23a0*/  UMOV UR10, UR17 ;  /* 0x00000011000a7c82 */ /* 0x000fe20008000000 */
[----:B------:R-:W-:Y:S02]  /*23b0*/  UIADD3 UR12, UPT, UPT, -UR7, URZ, URZ ;  /* 0x000000ff070c7290 */ /* 0x000fe4000fffe1ff */
[----:B------:R-:W-:-:S03]  /*23c0*/  USHF.R.U32.HI UR10, URZ, UR11, UR10 ;  /* 0x0000000bff0a7299 */ /* 0x000fc6000801160a */
[----:B------:R-:W-:Y:S01]  /*23d0*/  @!UP0 UMOV UR9, UR13 ;  /* 0x0000000d00098c82 */ /* 0x000fe20008000000 */
[----:B------:R-:W-:Y:S02]  /*23e0*/  UIMAD UR15, UR14, UR15, UR27 ;  /* 0x0000000f0e0f72a4 */ /* 0x000fe4000f8e021b */
[----:B------:R-:W-:Y:S02]  /*23f0*/  USEL UR10, UR4, UR10, !UP3 ;  /* 0x0000000a040a7287 */ /* 0x000fe4000d800000 */
[----:B------:R-:W-:Y:S02]  /*2400*/  @!UP0 USHF.R.U32.HI UR9, URZ, UR11, UR9 ;  /* 0x0000000bff098299 */ /* 0x000fe40008011609 */
[----:B------:R-:W-:Y:S02]  /*2410*/  UIADD3 UR11, UPT, UPT, -UR10, URZ, URZ ;  /* 0x000000ff0a0b7290 */ /* 0x000fe4000fffe1ff */
[----:B------:R-:W-:Y:S02]  /*2420*/  @!UP0 USEL UR9, UR7, UR9, !UP3 ;  /* 0x0000000907098287 */ /* 0x000fe4000d800000 */
[----:B------:R-:W-:-:S02]  /*2430*/  UIMAD UR11, UR42, UR11, UR4 ;  /* 0x0000000b2a0b72a4 */ /* 0x000fc4000f8e0204 */
[----:B------:R-:W-:Y:S02]  /*2440*/  @!UP0 UIADD3 UR10, UPT, UPT, UR10, -UR9, URZ ;  /* 0x800000090a0a8290 */ /* 0x000fe4000fffe0ff */
[----:B------:R-:W-:Y:S02]  /*2450*/  @!UP0 UIMAD UR9, UR11, UR8, UR9 ;  /* 0x000000080b0982a4 */ /* 0x000fe4000f8e0209 */
[----:B------:R-:W-:Y:S02]  /*2460*/  @!UP0 UIMAD UR4, UR42, UR10, UR7 ;  /* 0x0000000a2a0482a4 */ /* 0x000fe4000f8e0207 */
[----:B------:R-:W-:Y:S02]  /*2470*/  UIMAD UR8, UR20, UR12, UR37 ;  /* 0x0000000c140872a4 */ /* 0x000fe4000f8e0225 */
[----:B------:R-:W-:Y:S01]  /*2480*/  UIMAD UR27, UR4, UR14, UR15 ;  /* 0x0000000e041b72a4 */ /* 0x000fe2000f8e020f */
[----:B------:R-:W-:Y:S02]  /*2490*/  @!UP0 UMOV UR7, UR9 ;  /* 0x0000000900078c82 */ /* 0x000fe40008000000 */
[----:B------:R-:W-:-:S12]  /*24a0*/  UIMAD UR37, UR7, UR20, UR8 ;  /* 0x00000014072572a4 */ /* 0x000fd8000f8e0208 */
.L_x_40:
[----:B------:R-:W2:Y:S02]  /*24b0*/  LDCU UR4, c[0x0][0xb30] ;  /* 0x00016600ff0477ac */ /* 0x000ea40008000800 */
[----:B--2---:R-:W-:-:S09]  /*24c0*/  UISETP.NE.AND UP0, UPT, UR4, 0x1, UPT ;  /* 0x000000010400788c */ /* 0x004fd2000bf05270 */
[----:B------:R-:W-:Y:S05]  /*24d0*/  BRA.U UP0, `(.L_x_41) ;  /* 0x0000000100447547 */ /* 0x000fea000b800000 */
[----:B------:R-:W2:Y:S01]  /*24e0*/  LDCU.128 UR12, c[0x0][0xb10] ;  /* 0x00016200ff0c77ac */ /* 0x000ea20008000c00 */
[----:B------:R-:W3:Y:S01]  /*24f0*/  LDCU UR16, c[0x0][0xb0c] ;  /* 0x00016180ff1077ac */ /* 0x000ee20008000800 */
[----:B------:R-:W4:Y:S01]  /*2500*/  LDCU UR17, c[0x0][0xb20] ;  /* 0x00016400ff1177ac */ /* 0x000f220008000800 */
[----:B--2---:R-:W-:Y:S02]  /*2510*/  UIMAD.WIDE.U32 UR10, UR37, UR12, URZ ;  /* 0x0000000c250a72a5 */ /* 0x004fe4000f8e00ff */
[----:B------:R-:W-:Y:S02]  /*2520*/  UIMAD.WIDE.U32 UR8, UR27, UR15, URZ ;  /* 0x0000000f1b0872a5 */ /* 0x000fe4000f8e00ff */
[----:B---3--:R-:W-:Y:S02]  /*2530*/  UISETP.NE.AND UP2, UPT, UR16, 0x1, UPT ;  /* 0x000000011000788c */ /* 0x008fe4000bf45270 */
[----:B------:R-:W-:Y:S01]  /*2540*/  UISETP.NE.AND UP0, UPT, UR14, 0x1, UPT ;  /* 0x000000010e00788c */ /* 0x000fe2000bf05270 */
[----:B------:R-:W-:-:S02]  /*2550*/  UMOV UR7, UR11 ;  /* 0x0000000b00077c82 */ /* 0x000fc40008000000 */
[----:B------:R-:W-:Y:S01]  /*2560*/  UMOV UR4, UR9 ;  /* 0x0000000900047c82 */ /* 0x000fe20008000000 */
[----:B------:R-:W-:Y:S02]  /*2570*/  USHF.R.U32.HI UR7, URZ, UR13, UR7 ;  /* 0x0000000dff077299 */ /* 0x000fe40008011607 */
[----:B----4-:R-:W-:Y:S02]  /*2580*/  USHF.R.U32.HI UR4, URZ, UR17, UR4 ;  /* 0x00000011ff047299 */ /* 0x010fe40008011604 */
[----:B------:R-:W-:Y:S02]  /*2590*/  USEL UR7, UR37, UR7, !UP2 ;  /* 0x0000000725077287 */ /* 0x000fe4000d000000 */
[----:B------:R-:W-:-:S04]  /*25a0*/  USEL UR4, UR27, UR4, !UP0 ;  /* 0x000000041b047287 */ /* 0x000fc8000c000000 */
[----:B------:R-:W-:Y:S02]  /*25b0*/  UIADD3 UR8, UPT, UPT, UR7, -UR4, URZ ;  /* 0x8000000407087290 */ /* 0x000fe4000fffe0ff */
[----:B------:R-:W-:Y:S02]  /*25c0*/  UIADD3 UR4, UPT, UPT, -UR7, UR4, URZ ;  /* 0x0000000407047290 */ /* 0x000fe4000fffe1ff */
[----:B------:R-:W-:Y:S02]  /*25d0*/  UIMAD UR27, UR8, UR14, UR27 ;  /* 0x0000000e081b72a4 */ /* 0x000fe4000f8e021b */
[----:B------:R-:W-:-:S12]  /*25e0*/  UIMAD UR37, UR4, UR16, UR37 ;  /* 0x00000010042572a4 */ /* 0x000fd8000f8e0225 */
.L_x_41:
[----:B------:R-:W-:Y:S01]  /*25f0*/  VIADD R11, R11, 0x1 ;  /* 0x000000010b0b7836 */ /* 0x000fe20000000000 */
[----:B------:R-:W-:Y:S01]  /*2600*/  R2UR UR4, R76 ;  /* 0x000000004c0472ca */ /* 0x000fe200000e0000 */
[----:B------:R-:W-:Y:S01]  /*2610*/  UIADD3 UR26, UPT, UPT, UR27, UR63, URZ ;  /* 0x0000003f1b1a7290 */ /* 0x000fe2000fffe0ff */
[----:B------:R-:W-:Y:S02]  /*2620*/  PLOP3.LUT P1, PT, PT, PT, PT, 0x80, 0x8 ;  /* 0x000000000008781c */ /* 0x000fe40003f2f070 */
[----:B------:R-:W-:-:S04]  /*2630*/  ISETP.NE.AND P0, PT, R11, 0x2, PT ;  /* 0x000000020b00780c */ /* 0x000fc80003f05270 */
[----:B-1----:R-:W-:Y:S02]  /*2640*/  SEL R0, RZ, 0x1, P0 ;  /* 0x00000001ff007807 */ /* 0x002fe40000000000 */
[----:B------:R-:W-:Y:S02]  /*2650*/  SEL R11, R11, RZ, P0 ;  /* 0x000000ff0b0b7207 */ /* 0x000fe40000000000 */
[----:B------:R-:W-:Y:S01]  /*2660*/  LOP3.LUT R10, R10, R0, RZ, 0x3c, !PT ;  /* 0x000000000a0a7212 */ /* 0x000fe200078e3cff */
[----:B------:R-:W-:Y:S01]  /*2670*/  UIADD3 UR20, UPT, UPT, UR37, UR4, URZ ;  /* 0x0000000425147290 */ /* 0x000fe2000fffe0ff */
[----:B------:R-:W-:Y:S11]  /*2680*/  BRA.U UP1, `(.L_x_42) ;  /* 0xfffffff101407547 */ /* 0x000ff6000b83ffff */
[----:B------:R-:W-:Y:S01]  /*2690*/  UIADD3 UR7, UPT, UPT, UR6, 0x20, URZ ;  /* 0x0000002006077890 */ /* 0x000fe2000fffe0ff */
[----:B------:R-:W-:-:S03]  /*26a0*/  SHF.L.U32 R2, R12, 0x1f, RZ ;  /* 0x0000001f0c027819 */ /* 0x000fc600000006ff */
[----:B------:R-:W-:-:S09]  /*26b0*/  ULEA UR4, UR5, UR7, 0x3 ;  /* 0x0000000705047291 */ /* 0x000fd2000f8e18ff */
[----:B------:R-:W1:Y:S02]  /*26c0*/  SYNCS.PHASECHK.TRANS64.TRYWAIT P0, [UR4], R2 ;  /* 0x00000002ff0075a7 */ /* 0x000e640008001104 */
[----:B-1----:R-:W-:Y:S05]  /*26d0*/  @!P0 BRA `(.L_x_43) ;  /* 0x0000005000908947 */ /* 0x002fea0003800000 */
.L_x_117:
[----:B------:R-:W-:-:S04]  /*26e0*/  UIADD3 UR4, UPT, UPT, UR5, 0x1, URZ ;  /* 0x0000000105047890 */ /* 0x000fc8000fffe0ff */
[----:B------:R-:W-:-:S04]  /*26f0*/  UISETP.NE.AND UP0, UPT, UR4, 0x4, UPT ;  /* 0x000000040400788c */ /* 0x000fc8000bf05270 */
[----:B------:R-:W-:Y:S02]  /*2700*/  USEL UR6, URZ, 0x1, UP0 ;  /* 0x00000001ff067887 */ /* 0x000fe40008000000 */
[----:B------:R-:W-:-:S04]  /*2710*/  USEL UR4, UR4, URZ, UP0 ;  /* 0x000000ff04047287 */ /* 0x000fc80008000000 */
[----:B------:R-:W-:Y:S01]  /*2720*/  ULEA UR5, UR4, UR7, 0x3 ;  /* 0x0000000704057291 */ /* 0x000fe2000f8e18ff */
[----:B-1----:R-:W-:-:S04]  /*2730*/  LOP3.LUT R2, R12, UR6, RZ, 0x3c, !PT ;  /* 0x000000060c027c12 */ /* 0x002fc8000f8e3cff */
[----:B------:R-:W-:-:S04]  /*2740*/  SHF.L.U32 R3, R2, 0x1f, RZ ;  /* 0x0000001f02037819 */ /* 0x000fc800000006ff */
[----:B------:R-:W1:Y:S02]  /*2750*/  SYNCS.PHASECHK.TRANS64.TRYWAIT P0, [UR5], R3 ;  /* 0x00000003ff0075a7 */ /* 0x000e640008001105 */
[----:B-1----:R-:W-:Y:S05]  /*2760*/  @!P0 BRA `(.L_x_44) ;  /* 0x0000005000848947 */ /* 0x002fea0003800000 */
.L_x_119:
[----:B------:R-:W-:-:S04]  /*2770*/  UIADD3 UR4, UPT, UPT, UR4, 0x1, URZ ;  /* 0x0000000104047890 */ /* 0x000fc8000fffe0ff */
[----:B------:R-:W-:-:S04]  /*2780*/  UISETP.NE.AND UP0, UPT, UR4, 0x4, UPT ;  /* 0x000000040400788c */ /* 0x000fc8000bf05270 */
[----:B------:R-:W-:Y:S02]  /*2790*/  USEL UR6, URZ, 0x1, UP0 ;  /* 0x00000001ff067887 */ /* 0x000fe40008000000 */
[----:B------:R-:W-:-:S04]  /*27a0*/  USEL UR4, UR4, URZ, UP0 ;  /* 0x000000ff04047287 */ /* 0x000fc80008000000 */
[----:B------:R-:W-:Y:S01]  /*27b0*/  ULEA UR5, UR4, UR7, 0x3 ;  /* 0x0000000704057291 */ /* 0x000fe2000f8e18ff */
[----:B------:R-:W-:-:S04]  /*27c0*/  LOP3.LUT R2, R2, UR6, RZ, 0x3c, !PT ;  /* 0x0000000602027c12 */ /* 0x000fc8000f8e3cff */
[----:B-1----:R-:W-:-:S04]  /*27d0*/  SHF.L.U32 R3, R2, 0x1f, RZ ;  /* 0x0000001f02037819 */ /* 0x002fc800000006ff */
[----:B------:R-:W1:Y:S02]  /*27e0*/  SYNCS.PHASECHK.TRANS64.TRYWAIT P0, [UR5], R3 ;  /* 0x00000003ff0075a7 */ /* 0x000e640008001105 */
[----:B-1----:R-:W-:Y:S05]  /*27f0*/  @!P0 BRA `(.L_x_45) ;  /* 0x0000005000788947 */ /* 0x002fea0003800000 */
.L_x_121:
[----:B------:R-:W-:-:S04]  /*2800*/  UIADD3 UR4, UPT, UPT, UR4, 0x1, URZ ;  /* 0x0000000104047890 */ /* 0x000fc8000fffe0ff */
[----:B------:R-:W-:-:S04]  /*2810*/  UISETP.NE.AND UP0, UPT, UR4, 0x4, UPT ;  /* 0x000000040400788c */ /* 0x000fc8000bf05270 */
[----:B------:R-:W-:Y:S02]  /*2820*/  USEL UR5, URZ, 0x1, UP0 ;  /* 0x00000001ff057887 */ /* 0x000fe40008000000 */
[----:B------:R-:W-:-:S04]  /*2830*/  USEL UR4, UR4, URZ, UP0 ;  /* 0x000000ff04047287 */ /* 0x000fc80008000000 */
[----:B------:R-:W-:Y:S01]  /*2840*/  ULEA UR4, UR4, UR7, 0x3 ;  /* 0x0000000704047291 */ /* 0x000fe2000f8e18ff */
[----:B------:R-:W-:-:S04]  /*2850*/  LOP3.LUT R2, R2, UR5, RZ, 0x3c, !PT ;  /* 0x0000000502027c12 */ /* 0x000fc8000f8e3cff */
[----:B------:R-:W-:Y:S01]  /*2860*/  SHF.L.U32 R2, R2, 0x1f, RZ ;  /* 0x0000001f02027819 */ /* 0x000fe200000006ff */
[----:B-1----:R-:W-:-:S07]  /*2870*/  IMAD.U32 R0, RZ, RZ, UR4 ;  /* 0x00000004ff007e24 */ /* 0x002fce000f8e00ff */
.L_x_46:
[----:B-1----:R1:W2:Y:S02]  /*2880*/  SYNCS.PHASECHK.TRANS64.TRYWAIT P0, [R0+URZ], R2 ;  /* 0x00000002000075a7 */ /* 0x0022a400080011ff */
[----:B--2---:R-:W-:Y:S05]  /*2890*/  @!P0 NANOSLEEP.SYNCS 0x989680 ;  /* 0x009896800000895d */ /* 0x004fea0003900000 */
[----:B------:R-:W2:Y:S02]  /*28a0*/  @!P0 SYNCS.PHASECHK.TRANS64 P0, [R0+URZ], R2 ;  /* 0x00000002000085a7 */ /* 0x000ea400080010ff */
[----:B--2---:R-:W-:Y:S05]  /*28b0*/  @P0 EXIT ;  /* 0x000000000000094d */ /* 0x004fea0003800000 */
[----:B------:R-:W-:Y:S05]  /*28c0*/  BRA `(.L_x_46) ;  /* 0xfffffffc00ec7947 */ /* 0x000fea000383ffff */
.L_x_22:
[----:B------:R-:W-:-:S04]  /*28d0*/  UISETP.NE.AND UP0, UPT, UR45, URZ, UPT ;  /* 0x000000ff2d00728c */ /* 0x000fc8000bf05270 */
[----:B------:R-:W-:-:S09]  /*28e0*/  UISETP.NE.OR UP0, UPT, UR18, 0x1, UP0 ;  /* 0x000000011200788c */ /* 0x000fd20008705670 */
[----:B------:R-:W-:Y:S05]  /*28f0*/  BRA.U UP0, `(.L_x_47) ;  /* 0x0000000500487547 */ /* 0x000fea000b800000 */
[----:B------:R-:W-:Y:S01]  /*2900*/  ISETP.GE.U32.AND P2, PT, R0, 0x2, PT ;  /* 0x000000020000780c */ /* 0x000fe20003f46070 */
[----:B------:R-:W-:Y:S01]  /*2910*/  IMAD.MOV.U32 R12, RZ, RZ, 0x1 ;  /* 0x00000001ff0c7424 */ /* 0x000fe200078e00ff */
[----:B------:R-:W-:Y:S02]  /*2920*/  CS2R R10, SRZ ;  /* 0x00000000000a7805 */ /* 0x000fe4000001ff00 */
[----:B------:R-:W-:Y:S01]  /*2930*/  CS2R R8, SRZ ;  /* 0x0000000000087805 */ /* 0x000fe2000001ff00 */
[----:B------:R-:W-:Y:S01]  /*2940*/  UMOV UR6, 0x400 ;  /* 0x0000040000067882 */ /* 0x000fe20000000000 */
[----:B------:R-:W-:Y:S01]  /*2950*/  UMOV UR5, URZ ;  /* 0x000000ff00057c82 */ /* 0x000fe20008000000 */
[----:B------:R-:W-:-:S12]  /*2960*/  ULEA UR6, UR45, UR6, 0x18 ;  /* 0x000000062d067291 */ /* 0x000fd8000f8ec0ff */
.L_x_51:
[----:B------:R-:W-:Y:S02]  /*2970*/  LEA R2, R8, UR6, 0x3 ;  /* 0x0000000608027c11 */ /* 0x000fe4000f8e18ff */
[----:B------:R-:W-:-:S03]  /*2980*/  SHF.L.U32 R4, R9, 0x1f, RZ ;  /* 0x0000001f09047819 */ /* 0x000fc600000006ff */
[----:B------:R-:W-:Y:S01]  /*2990*/  VIADD R5, R2, 0xe0 ;  /* 0x000000e002057836 */ /* 0x000fe20000000000 */
[----:B------:R-:W2:Y:S02]  /*29a0*/  SYNCS.PHASECHK.TRANS64.TRYWAIT P0, [R2+URZ+0xd0], R4 ;  /* 0x0000d004020075a7 */ /* 0x000ea400080011ff */
[----:B--2---:R-:W-:Y:S05]  /*29b0*/  @!P0 BRA `(.L_x_48) ;  /* 0x0000005000208947 */ /* 0x004fea0003800000 */
.L_x_122:
[----:B------:R-:W-:Y:S01]  /*29c0*/  ULEA UR4, UR5, UR6, 0x3 ;  /* 0x0000000605047291 */ /* 0x000fe2000f8e18ff */
[----:B--2---:R-:W-:Y:S01]  /*29d0*/  PRMT R2, RZ, 0x654, R5 ;  /* 0x00000654ff027816 */ /* 0x004fe20000000005 */
[----:B------:R-:W-:Y:S01]  /*29e0*/  @!P2 IMAD.MOV.U32 R4, RZ, RZ, 0x10 ;  /* 0x00000010ff04a424 */ /* 0x000fe200078e00ff */
[----:B------:R-:W-:Y:S01]  /*29f0*/  SHF.L.U32 R5, R12, 0x1f, RZ ;  /* 0x0000001f0c057819 */ /* 0x000fe200000006ff */
[----:B------:R-:W-:Y:S01]  /*2a00*/  UIADD3 UR7, UPT, UPT, UR4, 0x70, URZ ;  /* 0x0000007004077890 */ /* 0x000fe2000fffe0ff */
[----:B------:R2:W-:Y:S05]  /*2a10*/  SYNCS.ARRIVE.TRANS64.RED.A1T0 RZ, [R2+URZ], RZ ;  /* 0x000000ff02ff79a7 */ /* 0x0005ea00081004ff */
[----:B------:R-:W-:Y:S01]  /*2a20*/  IMAD.U32 R6, RZ, RZ, UR7 ;  /* 0x00000007ff067e24 */ /* 0x000fe2000f8e00ff */
[----:B------:R-:W3:Y:S04]  /*2a30*/  SYNCS.PHASECHK.TRANS64.TRYWAIT P0, [UR4+0x80], R5 ;  /* 0x00008005ff0075a7 */ /* 0x000ee80008001104 */
[----:B------:R-:W-:Y:S01]  /*2a40*/  PRMT R6, R0, 0x654, R6 ;  /* 0x0000065400067816 */ /* 0x000fe20000000006 */
[----:B--23--:R-:W-:Y:S06]  /*2a50*/  @!P0 BRA `(.L_x_49) ;  /* 0x00000050000c8947 */ /* 0x00cfec0003800000 */
.L_x_124:
[----:B------:R-:W-:Y:S01]  /*2a60*/  ULEA UR8, UR5, UR6, 0x4 ;  /* 0x0000000605087291 */ /* 0x000fe2000f8e20ff */
[----:B------:R-:W-:Y:S01]  /*2a70*/  SEL R3, R6, R3, !P2 ;  /* 0x0000000306037207 */ /* 0x000fe20005000000 */
[----:B------:R-:W-:Y:S01]  /*2a80*/  UIADD3 UR9, UPT, UPT, UR4, 0x70, URZ ;  /* 0x0000007004097890 */ /* 0x000fe2000fffe0ff */
[----:B--2---:R-:W-:Y:S01]  /*2a90*/  LEA R2, R11, UR6, 0x3 ;  /* 0x000000060b027c11 */ /* 0x004fe2000f8e18ff */
[----:B------:R-:W-:Y:S01]  /*2aa0*/  UIADD3 UR8, UPT, UPT, UR8, 0x100, URZ ;  /* 0x0000010008087890 */ /* 0x000fe2000fffe0ff */
[----:B------:R2:W-:Y:S01]  /*2ab0*/  @!P2 SYNCS.ARRIVE.TRANS64.RED RZ, [R3+URZ], R4 ;  /* 0x0000000403ffa9a7 */ /* 0x0005e200080004ff */
[----:B------:R-:W-:Y:S01]  /*2ac0*/  UIADD3 UR4, UPT, UPT, UR5, 0x1, URZ ;  /* 0x0000000105047890 */ /* 0x000fe2000fffe0ff */
[----:B------:R-:W-:-:S03]  /*2ad0*/  VIADD R8, R8, 0x1 ;  /* 0x0000000108087836 */ /* 0x000fc60000000000 */
[----:B------:R-:W-:Y:S02]  /*2ae0*/  UISETP.NE.AND UP0, UPT, UR4, 0x2, UPT ;  /* 0x000000020400788c */ /* 0x000fe4000bf05270 */
[----:B------:R-:W-:Y:S01]  /*2af0*/  ISETP.NE.AND P0, PT, R8, 0x2, PT ;  /* 0x000000020800780c */ /* 0x000fe20003f05270 */
[----:B------:R-:W-:Y:S06]  /*2b00*/  UGETNEXTWORKID.BROADCAST [UR8], [UR9] ;  /* 0x00000000080073ca */ /* 0x000fec0008000100 */
[----:B------:R-:W-:Y:S02]  /*2b10*/  USEL UR7, URZ, 0x1, UP0 ;  /* 0x00000001ff077887 */ /* 0x000fe40008000000 */
[----:B------:R-:W-:-:S04]  /*2b20*/  USEL UR5, UR4, URZ, UP0 ;  /* 0x000000ff04057287 */ /* 0x000fc80008000000 */
[----:B------:R-:W-:Y:S02]  /*2b30*/  LOP3.LUT R12, R12, UR7, RZ, 0x3c, !PT ;  /* 0x000000070c0c7c12 */ /* 0x000fe4000f8e3cff */
[----:B--2---:R-:W-:-:S04]  /*2b40*/  SHF.L.U32 R4, R10, 0x1f, RZ ;  /* 0x0000001f0a047819 */ /* 0x004fc800000006ff */
[----:B------:R-:W2:Y:S02]  /*2b50*/  SYNCS.PHASECHK.TRANS64.TRYWAIT P1, [R2+URZ+0x70], R4 ;  /* 0x00007004020075a7 */ /* 0x000ea400080211ff */
[----:B--2---:R-:W-:Y:S05]  /*2b60*/  @!P1 BRA `(.L_x_50) ;  /* 0x0000004c00e09947 */ /* 0x004fea0003800000 */
.L_x_125:
[C---:B--2---:R-:W-:Y:S01]  /*2b70*/  LEA R4, R11.reuse, UR6, 0x4 ;  /* 0x000000060b047c11 */ /* 0x044fe2000f8e20ff */
[----:B------:R-:W-:Y:S01]  /*2b80*/  VIADD R2, R2, 0x80 ;  /* 0x0000008002027836 */ /* 0x000fe20000000000 */
[----:B------:R-:W-:Y:S01]  /*2b90*/  SEL R8, R8, RZ, P0 ;  /* 0x000000ff08087207 */ /* 0x000fe20000000000 */
[----:B------:R-:W-:-:S03]  /*2ba0*/  VIADD R11, R11, 0x1 ;  /* 0x000000010b0b7836 */ /* 0x000fc60000000000 */
[----:B------:R-:W2:Y:S01]  /*2bb0*/  LDS.128 R4, [R4+0x100] ;  /* 0x0001000004047984 */ /* 0x000ea20000000c00 */
[----:B------:R-:W-:Y:S02]  /*2bc0*/  PRMT R2, RZ, 0x654, R2 ;  /* 0x00000654ff027816 */ /* 0x000fe40000000002 */
[C---:B------:R-:W-:Y:S01]  /*2bd0*/  ISETP.NE.AND P1, PT, R11.reuse, 0x2, PT ;  /* 0x000000020b00780c */ /* 0x040fe20003f25270 */
[----:B------:R-:W-:Y:S01]  /*2be0*/  @!PT LDS RZ, [RZ] ;  /* 0x00000000fffff984 */ /* 0x000fe20000000800 */
[----:B------:R-:W-:Y:S01]  /*2bf0*/  @!PT LDS RZ, [RZ] ;  /* 0x00000000fffff984 */ /* 0x000fe20000000800 */
[----:B------:R-:W-:Y:S01]  /*2c00*/  @!PT LDS RZ, [RZ] ;  /* 0x00000000fffff984 */ /* 0x000fe20000000800 */
[----:B------:R-:W-:Y:S01]  /*2c10*/  @!PT LDS RZ, [RZ] ;  /* 0x00000000fffff984 */ /* 0x000fe20000000800 */
[----:B------:R3:W-:Y:S06]  /*2c20*/  MEMBAR.ALL.CTA ;  /* 0x0000000000007992 */ /* 0x0007ec0000008000 */
[----:B---3--:R-:W3:Y:S01]  /*2c30*/  FENCE.VIEW.ASYNC.S ;  /* 0x00000000000073c6 */ /* 0x008ee20000000000 */
[----:B------:R-:W-:Y:S01]  /*2c40*/  SEL R11, R11, RZ, P1 ;  /* 0x000000ff0b0b7207 */ /* 0x000fe20000800000 */
[----:B---3--:R3:W-:Y:S01]  /*2c50*/  SYNCS.ARRIVE.TRANS64.RED.A1T0 RZ, [R2+URZ], RZ ;  /* 0x000000ff02ff79a7 */ /* 0x0087e200081004ff */
[----:B--2---:R-:W-:-:S02]  /*2c60*/  LOP3.LUT P3, RZ, R6, 0x1, RZ, 0xc0, !PT ;  /* 0x0000000106ff7812 */ /* 0x004fc4000786c0ff */
[----:B------:R-:W-:-:S04]  /*2c70*/  SEL R4, RZ, 0x1, P1 ;  /* 0x00000001ff047807 */ /* 0x000fc80000800000 */
[----:B------:R-:W-:Y:S02]  /*2c80*/  LOP3.LUT R10, R10, R4, RZ, 0x3c, !PT ;  /* 0x000000040a0a7212 */ /* 0x000fe400078e3cff */
[----:B---3--:R-:W-:-:S04]  /*2c90*/  SEL R2, RZ, 0x1, P0 ;  /* 0x00000001ff027807 */ /* 0x008fc80000000000 */
[----:B------:R-:W-:Y:S01]  /*2ca0*/  LOP3.LUT R9, R9, R2, RZ, 0x3c, !PT ;  /* 0x0000000209097212 */ /* 0x000fe200078e3cff */
[----:B------:R-:W-:Y:S06]  /*2cb0*/  @P3 BRA `(.L_x_51) ;  /* 0xfffffffc002c3947 */ /* 0x000fec000383ffff */
[----:B------:R-:W-:Y:S01]  /*2cc0*/  ULEA UR4, UR5, UR6, 0x3 ;  /* 0x0000000605047291 */ /* 0x000fe2000f8e18ff */
[----:B------:R-:W-:-:S08]  /*2cd0*/  SHF.L.U32 R2, R12, 0x1f, RZ ;  /* 0x0000001f0c027819 */ /* 0x000fd000000006ff */
[----:B------:R-:W2:Y:S02]  /*2ce0*/  SYNCS.PHASECHK.TRANS64 P0, [UR4+0x80], R2 ;  /* 0x00008002ff0075a7 */ /* 0x000ea40008001004 */
[----:B--2---:R-:W-:Y:S05]  /*2cf0*/  @P0 BRA `(.L_x_52) ;  /* 0x0000000000080947 */ /* 0x004fea0003800000 */
[----:B------:R-:W2:Y:S02]  /*2d00*/  SYNCS.PHASECHK.TRANS64.TRYWAIT P0, [UR4+0x80], R2 ;  /* 0x00008002ff0075a7 */ /* 0x000ea40008001104 */
[----:B--2---:R-:W-:Y:S05]  /*2d10*/  @!P0 BRA `(.L_x_53) ;  /* 0x0000004c00888947 */ /* 0x004fea0003800000 */
.L_x_52:
[----:B------:R-:W-:-:S04]  /*2d20*/  UIADD3 UR7, UPT, UPT, UR5, 0x1, URZ ;  /* 0x0000000105077890 */ /* 0x000fc8000fffe0ff */
[----:B------:R-:W-:-:S04]  /*2d30*/  UISETP.NE.AND UP0, UPT, UR7, 0x2, UPT ;  /* 0x000000020700788c */ /* 0x000fc8000bf05270 */
[----:B------:R-:W-:Y:S02]  /*2d40*/  USEL UR8, URZ, 0x1, UP0 ;  /* 0x00000001ff087887 */ /* 0x000fe40008000000 */
[----:B------:R-:W-:-:S04]  /*2d50*/  USEL UR7, UR7, URZ, UP0 ;  /* 0x000000ff07077287 */ /* 0x000fc80008000000 */
[----:B------:R-:W-:Y:S01]  /*2d60*/  ULEA UR7, UR7, UR6, 0x3 ;  /* 0x0000000607077291 */ /* 0x000fe2000f8e18ff */
[----:B--2---:R-:W-:-:S04]  /*2d70*/  LOP3.LUT R2, R12, UR8, RZ, 0x3c, !PT ;  /* 0x000000080c027c12 */ /* 0x004fc8000f8e3cff */
[----:B------:R-:W-:-:S04]  /*2d80*/  SHF.L.U32 R0, R2, 0x1f, RZ ;  /* 0x0000001f02007819 */ /* 0x000fc800000006ff */
[----:B------:R-:W2:Y:S02]  /*2d90*/  SYNCS.PHASECHK.TRANS64 P0, [UR7+0x80], R0 ;  /* 0x00008000ff0075a7 */ /* 0x000ea40008001007 */
[----:B-12---:R-:W-:Y:S05]  /*2da0*/  @P0 EXIT ;  /* 0x000000000000094d */ /* 0x006fea0003800000 */
[----:B------:R-:W-:Y:S02]  /*2db0*/  SHF.L.U32 R2, R2, 0x1f, RZ ;  /* 0x0000001f02027819 */ /* 0x000fe400000006ff */
[----:B------:R-:W-:-:S07]  /*2dc0*/  MOV R0, UR7 ;  /* 0x0000000700007c02 */ /* 0x000fce0008000f00 */
.L_x_54:
[----:B-1----:R1:W2:Y:S02]  /*2dd0*/  SYNCS.PHASECHK.TRANS64.TRYWAIT P0, [R0+URZ+0x80], R2 ;  /* 0x00008002000075a7 */ /* 0x0022a400080011ff */
[----:B--2---:R-:W-:Y:S05]  /*2de0*/  @!P0 NANOSLEEP.SYNCS 0x989680 ;  /* 0x009896800000895d */ /* 0x004fea0003900000 */
[----:B------:R-:W2:Y:S02]  /*2df0*/  @!P0 SYNCS.PHASECHK.TRANS64 P0, [R0+URZ+0x80], R2 ;  /* 0x00008002000085a7 */ /* 0x000ea400080010ff */
[----:B--2---:R-:W-:Y:S05]  /*2e00*/  @P0 EXIT ;  /* 0x000000000000094d */ /* 0x004fea0003800000 */
[----:B------:R-:W-:Y:S05]  /*2e10*/  BRA `(.L_x_54) ;  /* 0xfffffffc00ec7947 */ /* 0x000fea000383ffff */
.L_x_47:
[----:B------:R-:W-:Y:S05]  /*2e20*/  BRA.U UP4, `(.L_x_55) ;  /* 0x0000000d04807547 */ /* 0x000fea000b800000 */
[----:B------:R-:W-:Y:S01]  /*2e30*/  UMOV UR4, 0x40 ;  /* 0x0000004000047882 */ /* 0x000fe20000000000 */
[----:B------:R-:W-:Y:S01]  /*2e40*/  NOP ;  /* 0x0000000000007918 */ /* 0x000fe20000000000 */
[----:B------:R-:W-:Y:S01]  /*2e50*/  ULEA UR5, UR45, UR4, 0x18 ;  /* 0x000000042d057291 */ /* 0x000fe2000f8ec0ff */
[----:B------:R-:W-:Y:S02]  /*2e60*/  UMOV UR6, 0x400 ;  /* 0x0000040000067882 */ /* 0x000fe40000000000 */
[----:B------:R-:W-:-:S06]  /*2e70*/  ULEA UR6, UR45, UR6, 0x18 ;  /* 0x000000062d067291 */ /* 0x000fcc000f8ec0ff */
[----:B------:R-:W2:Y:S02]  /*2e80*/  LDS.U8 R0, [UR5+0x1c] ;  /* 0x00001c05ff007984 */ /* 0x000ea40008000000 */
[----:B--2---:R-:W-:-:S13]  /*2e90*/  ISETP.NE.AND P0, PT, R0, RZ, PT ;  /* 0x000000ff0000720c */ /* 0x004fda0003f05270 */
[----:B------:R-:W-:Y:S05]  /*2ea0*/  @P0 BRA `(.L_x_56) ;  /* 0x0000000000580947 */ /* 0x000fea0003800000 */
[----:B------:R-:W-:-:S13]  /*2eb0*/  ELECT P0, URZ, PT ;  /* 0x0000000000ff782f */ /* 0x000fda0003800000 */
[----:B------:R-:W-:Y:S05]  /*2ec0*/  @!P0 BRA `(.L_x_57) ;  /* 0x0000000000608947 */ /* 0x000fea0003800000 */
[----:B------:R-:W-:Y:S01]  /*2ed0*/  UMOV UR4, 0x10 ;  /* 0x0000001000047882 */ /* 0x000fe20000000000 */
[----:B------:R-:W-:Y:S01]  /*2ee0*/  HFMA2 R0, -RZ, RZ, 0, 5.9604644775390625e-08 ;  /* 0x00000001ff007431 */ /* 0x000fe200000001ff */
[----:B------:R-:W-:-:S03]  /*2ef0*/  MOV R3, 0xffff ;  /* 0x0000ffff00037802 */ /* 0x000fc60000000f00 */
[----:B------:R-:W-:Y:S04]  /*2f00*/  DEPBAR.LE SB2, 0x36 ;  /* 0x0000ad800000791a */ /* 0x000fe80000000000 */
[----:B------:R-:W2:Y:S02]  /*2f10*/  UTCATOMSWS.FIND_AND_SET.ALIGN UP0, UR4, UR4 ;  /* 0x00000004000475e3 */ /* 0x000ea40008000800 */
[----:B--2---:R-:W-:Y:S01]  /*2f20*/  MOV R4, UR4 ;  /* 0x0000000400047c02 */ /* 0x004fe20008000f00 */
[----:B------:R-:W-:Y:S06]  /*2f30*/  BRA.U UP0, `(.L_x_58) ;  /* 0x0000000100187547 */ /* 0x000fec000b800000 */
.L_x_59:
[----:B------:R-:W-:Y:S05]  /*2f40*/  NANOSLEEP 0x64 ;  /* 0x000000640000795d */ /* 0x000fea0003800000 */
[----:B------:R-:W-:-:S05]  /*2f50*/  UMOV UR4, 0x10 ;  /* 0x0000001000047882 */ /* 0x000fca0000000000 */
[----:B------:R-:W-:Y:S04]  /*2f60*/  DEPBAR.LE SB2, 0x36 ;  /* 0x0000ad800000791a */ /* 0x000fe80000000000 */
[----:B------:R-:W2:Y:S02]  /*2f70*/  UTCATOMSWS.FIND_AND_SET.ALIGN UP0, UR4, UR4 ;  /* 0x00000004000475e3 */ /* 0x000ea40008000800 */
[----:B--2---:R-:W-:Y:S01]  /*2f80*/  MOV R4, UR4 ;  /* 0x0000000400047c02 */ /* 0x004fe20008000f00 */
[----:B------:R-:W-:Y:S05]  /*2f90*/  BRA.U !UP0, `(.L_x_59) ;  /* 0xfffffffd08e87547 */ /* 0x000fea000b83ffff */
.L_x_58:
[-C--:B------:R-:W-:Y:S02]  /*2fa0*/  SHF.L.U32 R3, R3, R4.reuse, RZ ;  /* 0x0000000403037219 */ /* 0x080fe400000006ff */
[----:B------:R-:W-:Y:S01]  /*2fb0*/  SHF.L.U32 R0, R0, R4, RZ ;  /* 0x0000000400007219 */ /* 0x000fe200000006ff */
[----:B------:R-:W-:Y:S02]  /*2fc0*/  IMAD.SHL.U32 R4, R4, 0x20, RZ ;  /* 0x0000002004047824 */ /* 0x000fe400078e00ff */
[----:B------:R2:W-:Y:S04]  /*2fd0*/  ATOMS.OR RZ, [UR5+0x14], R3 ;  /* 0x00001403ffff798c */ /* 0x0005e8000b000005 */
[----:B------:R2:W-:Y:S04]  /*2fe0*/  ATOMS.OR RZ, [UR5+0x18], R0 ;  /* 0x00001800ffff798c */ /* 0x0005e8000b000005 */
[----:B------:R2:W-:Y:S01]  /*2ff0*/  STS [UR6+0x120], R4 ;  /* 0x00012004ff007988 */ /* 0x0005e20008000806 */
[----:B------:R-:W-:Y:S05]  /*3000*/  BRA `(.L_x_57) ;  /* 0x0000000000107947 */ /* 0x000fea0003800000 */
.L_x_56:
[----:B------:R-:W-:Y:S02]  /*3010*/  MOV R0, 0xffffffff ;  /* 0xffffffff00007802 */ /* 0x000fe40000000f00 */
[----:B------:R-:W-:-:S03]  /*3020*/  MOV R4, 0x3050 ;  /* 0x0000305000047802 */ /* 0x000fc60000000f00 */
[----:B------:R2:W-:Y:S04]  /*3030*/  STS [UR6+0x120], R0 ;  /* 0x00012000ff007988 */ /* 0x0005e80008000806 */
[----:B-12--5:R-:W-:Y:S05]  /*3040*/  CALL.REL.NOINC `($__internal_1_$__cuda_sm10x_tcgen05_guardrail_trap_phase_invalid_during_alloc) ;  /* 0x0000005000487944 */ /* 0x026fea0003c00000 */
.L_x_57:
[----:B------:R-:W-:Y:S05]  /*3050*/  WARPSYNC.ALL ;  /* 0x0000000000007948 */ /* 0x000fea0003800000 */
[----:B------:R-:W3:Y:S01]  /*3060*/  S2UR UR4, SR_CgaCtaId ;  /* 0x00000000000479c3 */ /* 0x000ee20000008800 */
[----:B------:R-:W-:Y:S01]  /*3070*/  UMOV UR13, 0x400 ;  /* 0x00000400000d7882 */ /* 0x000fe20000000000 */
[----:B------:R-:W-:-:S06]  /*3080*/  NOP ;  /* 0x0000000000007918 */ /* 0x000fcc0000000000 */
[----:B------:R-:W-:Y:S06]  /*3090*/  BAR.ARV 0x6, 0xa0 ;  /* 0x0182800000007b1d */ /* 0x000fec0000002000 */
[----:B------:R-:W4:Y:S01]  /*30a0*/  LDCU UR5, c[0x0][0x38c] ;  /* 0x00007180ff0577ac */ /* 0x000f220008000800 */
[----:B------:R-:W-:Y:S01]  /*30b0*/  LOP3.LUT R2, R2, 0xffff, RZ, 0xc0, !PT ;  /* 0x0000ffff02027812 */ /* 0x000fe200078ec0ff */
[----:B------:R-:W-:Y:S01]  /*30c0*/  IMAD.MOV.U32 R11, RZ, RZ, 0x1 ;  /* 0x00000001ff0b7424 */ /* 0x000fe200078e00ff */
[----:B------:R-:W-:Y:S01]  /*30d0*/  CS2R R8, SRZ ;  /* 0x0000000000087805 */ /* 0x000fe2000001ff00 */
[----:B------:R-:W1:Y:S01]  /*30e0*/  LDCU UR8, c[0x0][0x38c] ;  /* 0x00007180ff0877ac */ /* 0x000e620008000800 */
[----:B------:R-:W-:Y:S01]  /*30f0*/  R2UR UR15, R2 ;  /* 0x00000000020f72ca */ /* 0x000fe200000e0000 */
[----:B------:R-:W-:Y:S01]  /*3100*/  IMAD.MOV.U32 R10, RZ, RZ, RZ ;  /* 0x000000ffff0a7224 */ /* 0x000fe200078e00ff */
[----:B------:R-:W-:Y:S01]  /*3110*/  UMOV UR18, URZ ;  /* 0x000000ff00127c82 */ /* 0x000fe20008000000 */
[----:B------:R-:W-:Y:S01]  /*3120*/  UMOV UR10, URZ ;  /* 0x000000ff000a7c82 */ /* 0x000fe20008000000 */
[----:B---3--:R-:W-:Y:S01]  /*3130*/  ULEA UR13, UR4, UR13, 0x18 ;  /* 0x0000000d040d7291 */ /* 0x008fe2000f8ec0ff */
[----:B------:R-:W-:Y:S01]  /*3140*/  UMOV UR20, 0x0 ;  /* 0x0000000000147882 */ /* 0x000fe20000000000 */
[----:B------:R-:W-:-:S02]  /*3150*/  UMOV UR21, 0x42004a0 ;  /* 0x042004a000157882 */ /* 0x000fc40000000000 */
[----:B------:R-:W-:Y:S02]  /*3160*/  UIADD3 UR6, UPT, UPT, UR13, 0x4400, URZ ;  /* 0x000044000d067890 */ /* 0x000fe4000fffe0ff */
[----:B------:R-:W-:Y:S02]  /*3170*/  UIADD3 UR7, UPT, UPT, UR13, 0x6400, URZ ;  /* 0x000064000d077890 */ /* 0x000fe4000fffe0ff */
[----:B----4-:R-:W-:Y:S01]  /*3180*/  UIADD3 UR5, UPT, UPT, UR5, 0x1f, URZ ;  /* 0x0000001f05057890 */ /* 0x010fe2000fffe0ff */
[----:B--2---:R-:W2:Y:S01]  /*3190*/  LDS R0, [UR13+0x120] ;  /* 0x0001200dff007984 */ /* 0x004ea20008000800 */
[----:B------:R-:W-:Y:S02]  /*31a0*/  USHF.R.U32.HI UR6, URZ, 0x4, UR6 ;  /* 0x00000004ff067899 */ /* 0x000fe40008011606 */
[----:B------:R-:W-:Y:S02]  /*31b0*/  USHF.R.S32.HI UR4, URZ, 0x1f, UR5 ;  /* 0x0000001fff047899 */ /* 0x000fe40008011405 */
[----:B------:R-:W-:-:S02]  /*31c0*/  ULOP3.LUT UR6, UR6, 0x3fff, URZ, 0xc0, !UPT ;  /* 0x00003fff06067892 */ /* 0x000fc4000f8ec0ff */
[----:B------:R-:W-:Y:S02]  /*31d0*/  ULEA.HI UR4, UR4, UR5, URZ, 0x5 ;  /* 0x0000000504047291 */ /* 0x000fe4000f8f28ff */
[----:B------:R-:W-:Y:S02]  /*31e0*/  USHF.R.U32.HI UR5, URZ, 0x4, UR7 ;  /* 0x00000004ff057899 */ /* 0x000fe40008011607 */
[----:B------:R-:W-:Y:S02]  /*31f0*/  USHF.R.S32.HI UR22, URZ, 0x5, UR4 ;  /* 0x00000005ff167899 */ /* 0x000fe40008011404 */
[----:B------:R-:W-:Y:S02]  /*3200*/  ULOP3.LUT UR5, UR5, 0x3fff, URZ, 0xc0, !UPT ;  /* 0x00003fff05057892 */ /* 0x000fe4000f8ec0ff */
[----:B------:R-:W-:Y:S02]  /*3210*/  UISETP.LT.AND UP0, UPT, UR22, 0x1, UPT ;  /* 0x000000011600788c */ /* 0x000fe4000bf01270 */
[----:B------:R-:W-:-:S02]  /*3220*/  ULOP3.LUT UR16, UR6, 0x10000, URZ, 0xfc, !UPT ;  /* 0x0001000006107892 */ /* 0x000fc4000f8efcff */
[----:B------:R-:W-:Y:S02]  /*3230*/  USEL UR23, UR22, 0x1, !UP0 ;  /* 0x0000000116177887 */ /* 0x000fe4000c000000 */
[----:B------:R-:W-:Y:S02]  /*3240*/  ULOP3.LUT UR17, UR5, 0x10000, URZ, 0xfc, !UPT ;  /* 0x0001000005117892 */ /* 0x000fe4000f8efcff */
[----:B------:R-:W-:Y:S02]  /*3250*/  UIADD3 UR23, UPT, UPT, -UR23, URZ, URZ ;  /* 0x000000ff17177290 */ /* 0x000fe4000fffe1ff */
[----:B-1----:R-:W-:Y:S01]  /*3260*/  UISETP.GE.AND UP4, UPT, UR8, 0x1, UPT ;  /* 0x000000010800788c */ /* 0x002fe2000bf86270 */
[----:B--2---:R-:W-:-:S15]  /*3270*/  R2UR UR24, R0 ;  /* 0x00000000001872ca */ /* 0x004fde00000e0000 */
.L_x_66:
[----:B------:R-:W-:Y:S02]  /*3280*/  LEA R0, R10, UR13, 0x3 ;  /* 0x0000000d0a007c11 */ /* 0x000fe4000f8e18ff */
[----:B------:R-:W-:Y:S02]  /*3290*/  SHF.L.U32 R2, R9, 0x1f, RZ ;  /* 0x0000001f09027819 */ /* 0x000fe400000006ff */
[----:B------:R-:W-:Y:S01]  /*32a0*/  PLOP3.LUT P0, PT, PT, PT, UP4, 0x80, 0x8 ;  /* 0x000000000008781c */ /* 0x000fe20003f0f048 */
[----:B------:R-:W-:Y:S01]  /*32b0*/  VIADD R3, R0, 0x80 ;  /* 0x0000008000037836 */ /* 0x000fe20000000000 */
[----:B-1----:R-:W1:Y:S02]  /*32c0*/  SYNCS.PHASECHK.TRANS64.TRYWAIT P1, [R0+URZ+0x70], R2 ;  /* 0x00007002000075a7 */ /* 0x002e6400080211ff */
[----:B-1-3--:R-:W-:Y:S09]  /*32d0*/  @!P1 BRA `(.L_x_60) ;  /* 0x0000004800309947 */ /* 0x00aff20003800000 */
.L_x_127:
[----:B------:R-:W-:Y:S01]  /*32e0*/  LEA R4, R10, UR13, 0x4 ;  /* 0x0000000d0a047c11 */ /* 0x000fe2000f8e20ff */
[----:B------:R-:W-:Y:S01]  /*32f0*/  @UP4 ULEA UR4, UR10, UR13, 0x3 ;  /* 0x0000000d0a044291 */ /* 0x000fe2000f8e18ff */
[----:B------:R-:W-:Y:S01]  /*3300*/  PLOP3.LUT P2, PT, PT, PT, PT, 0x80, 0x8 ;  /* 0x000000000008781c */ /* 0x000fe20003f4f070 */
[----:B------:R-:W-:Y:S01]  /*3310*/  ULEA UR19, UR18, UR13, 0x3 ;  /* 0x0000000d12137291 */ /* 0x000fe2000f8e18ff */
[----:B------:R-:W-:Y:S02]  /*3320*/  PRMT R3, RZ, 0x654, R3 ;  /* 0x00000654ff037816 */ /* 0x000fe40000000003 */
[----:B------:R-:W2:Y:S01]  /*3330*/  LDS.128 R4, [R4+0x100] ;  /* 0x0001000004047984 */ /* 0x000ea20000000c00 */
[----:B-1----:R-:W-:Y:S02]  /*3340*/  @P0 SHF.L.U32 R2, R8, 0x1f, RZ ;  /* 0x0000001f08020819 */ /* 0x002fe400000006ff */
[----:B------:R-:W-:Y:S01]  /*3350*/  SHF.L.U32 R0, R11, 0x1f, RZ ;  /* 0x0000001f0b007819 */ /* 0x000fe200000006ff */
[----:B------:R-:W-:Y:S01]  /*3360*/  @!PT LDS RZ, [RZ] ;  /* 0x00000000fffff984 */ /* 0x000fe20000000800 */
[----:B------:R-:W-:Y:S01]  /*3370*/  @!PT LDS RZ, [RZ] ;  /* 0x00000000fffff984 */ /* 0x000fe20000000800 */
[----:B------:R-:W-:Y:S01]  /*3380*/  @!PT LDS RZ, [RZ] ;  /* 0x00000000fffff984 */ /* 0x000fe20000000800 */
[----:B------:R-:W-:Y:S01]  /*3390*/  @!PT LDS RZ, [RZ] ;  /* 0x00000000fffff984 */ /* 0x000fe20000000800 */
[----:B------:R1:W-:Y:S06]  /*33a0*/  MEMBAR.ALL.CTA ;  /* 0x0000000000007992 */ /* 0x0003ec0000008000 */
[----:B-1----:R-:W1:Y:S02]  /*33b0*/  FENCE.VIEW.ASYNC.S ;  /* 0x00000000000073c6 */ /* 0x002e640000000000 */
[----:B-1----:R1:W-:Y:S01]  /*33c0*/  SYNCS.ARRIVE.TRANS64.RED.A1T0 RZ, [R3+URZ], RZ ;  /* 0x000000ff03ff79a7 */ /* 0x0023e200081004ff */
[----:B------:R1:W3:Y:S01]  /*33d0*/  @P0 SYNCS.PHASECHK.TRANS64.TRYWAIT P2, [UR4], R2 ;  /* 0x00000002ff0005a7 */ /* 0x0002e20008041104 */
[----:B--2---:R-:W-:Y:S01]  /*33e0*/  LOP3.LUT P1, RZ, R6, 0x1, RZ, 0xc0, !PT ;  /* 0x0000000106ff7812 */ /* 0x004fe2000782c0ff */
[----:B------:R-:W2:Y:S02]  /*33f0*/  SYNCS.PHASECHK.TRANS64.TRYWAIT P0, [UR19+0xb0], R0 ;  /* 0x0000b000ff0075a7 */ /* 0x000ea40008001113 */
[----:B-123--:R-:W-:Y:S10]  /*3400*/  @!P0 BRA `(.L_x_61) ;  /* 0x0000004400f88947 */ /* 0x00eff40003800000 */
.L_x_129:
[----:B------:R-:W-:Y:S01]  /*3410*/  IADD3 R10, PT, PT, R10, 0x1, RZ ;  /* 0x000000010a0a7810 */ /* 0x000fe20007ffe0ff */
[----:B------:R-:W-:Y:S06]  /*3420*/  BRA.U !UP4, `(.L_x_62) ;  /* 0x000000010ca07547 */ /* 0x000fec000b800000 */
[----:B------:R-:W-:Y:S02]  /*3430*/  ULEA.HI UR4, UR18, UR18, URZ, 0x1 ;  /* 0x0000001212047291 */ /* 0x000fe4000f8f08ff */
[----:B------:R-:W-:Y:S02]  /*3440*/  UPLOP3.LUT UP2, UPT, UPT, UPT, UPT, 0x40, 0x4 ;  /* 0x000000000004789c */ /* 0x000fe40003f4e870 */
[----:B------:R-:W-:Y:S02]  /*3450*/  USHF.L.U32 UR5, UR4, 0x6, URZ ;  /* 0x0000000604057899 */ /* 0x000fe400080006ff */
[----:B------:R-:W-:Y:S02]  /*3460*/  ULOP3.LUT UR14, UR4, 0xffe, URZ, 0xc0, !UPT ;  /* 0x00000ffe040e7892 */ /* 0x000fe4000f8ec0ff */
[----:B------:R-:W-:Y:S02]  /*3470*/  ULOP3.LUT UR4, UR5, 0xffffff80, URZ, 0xc0, !UPT ;  /* 0xffffff8005047892 */ /* 0x000fe4000f8ec0ff */
[----:B------:R-:W-:-:S02]  /*3480*/  UIADD3 UR14, UPT, UPT, -UR14, UR18, URZ ;  /* 0x000000120e0e7290 */ /* 0x000fc4000fffe1ff */
[----:B------:R-:W-:Y:S01]  /*3490*/  UIADD3 UR4, UPT, UPT, UR24, UR4, URZ ;  /* 0x0000000418047290 */ /* 0x000fe2000fffe0ff */
[----:B------:R-:W-:Y:S01]  /*34a0*/  UMOV UR12, UR23 ;  /* 0x00000017000c7c82 */ /* 0x000fe20008000000 */
[----:B------:R-:W-:Y:S02]  /*34b0*/  UMOV UR11, UR22 ;  /* 0x00000016000b7c82 */ /* 0x000fe40008000000 */
[----:B------:R-:W-:Y:S01]  /*34c0*/  ULEA UR14, UR14, UR4, 0x14 ;  /* 0x000000040e0e7291 */ /* 0x000fe2000f8ea0ff */
[----:B------:R-:W-:-:S11]  /*34d0*/  UMOV UR5, UR10 ;  /* 0x0000000a00057c82 */ /* 0x000fd60008000000 */
.L_x_65:
[----:B------:R-:W-:Y:S02]  /*34e0*/  UIADD3 UR12, UPT, UPT, UR12, 0x1, URZ ;  /* 0x000000010c0c7890 */ /* 0x000fe4000fffe0ff */
[----:B--2---:R-:W-:Y:S02]  /*34f0*/  ULEA UR6, UR5, UR13, 0x3 ;  /* 0x0000000d05067291 */ /* 0x004fe4000f8e18ff */
[----:B------:R-:W-:Y:S01]  /*3500*/  UISETP.NE.AND UP3, UPT, UR12, URZ, UPT ;  /* 0x000000ff0c00728c */ /* 0x000fe2000bf65270 */
[----:B---3--:R-:W-:Y:S10]  /*3510*/  @P2 BRA `(.L_x_63) ;  /* 0x00000000000c2947 */ /* 0x008ff40003800000 */
[----:B-1----:R-:W-:Y:S04]  /*3520*/  SHF.L.U32 R2, R8, 0x1f, RZ ;  /* 0x0000001f08027819 */ /* 0x002fe800000006ff */
[----:B------:R-:W1:Y:S02]  /*3530*/  SYNCS.PHASECHK.TRANS64.TRYWAIT P0, [UR6], R2 ;  /* 0x00000002ff0075a7 */ /* 0x000e640008001106 */
[----:B-1----:R-:W-:Y:S05]  /*3540*/  @!P0 BRA `(.L_x_64) ;  /* 0x0000004400c08947 */ /* 0x002fea0003800000 */
.L_x_63:
[----:B------:R-:W-:Y:S01]  /*3550*/  UISETP.NE.AND UP0, UPT, UR11, 0x1, UPT ;  /* 0x000000010b00788c */ /* 0x000fe2000bf05270 */
[----:B------:R-:W-:Y:S01]  /*3560*/  PLOP3.LUT P2, PT, PT, PT, PT, 0x80, 0x8 ;  /* 0x000000000008781c */ /* 0x000fe20003f4f070 */
[----:B------:R-:W-:Y:S02]  /*3570*/  UIADD3 UR4, UPT, UPT, UR5, 0x1, URZ ;  /* 0x0000000105047890 */ /* 0x000fe4000fffe0ff */
[----:B------:R-:W-:Y:S02]  /*3580*/  ULEA UR8, UR5, UR17, 0x8 ;  /* 0x0000001105087291 */ /* 0x000fe4000f8e40ff */
[----:B------:R-:W-:Y:S01]  /*3590*/  UISETP.NE.AND UP1, UPT, UR4, 0x4, UPT ;  /* 0x000000040400788c */ /* 0x000fe2000bf25270 */
[----:B------:R-:W-:Y:S01]  /*35a0*/  PLOP3.LUT P0, PT, PT, PT, UP0, 0x80, 0x8 ;  /* 0x000000000008781c */ /* 0x000fe20003f0f008 */
[----:B------:R-:W-:Y:S02]  /*35b0*/  UIADD3 UR11, UPT, UPT, UR11, -0x1, URZ ;  /* 0xffffffff0b0b7890 */ /* 0x000fe4000fffe0ff */
[----:B------:R-:W-:Y:S02]  /*35c0*/  USEL UR7, URZ, 0x1, UP1 ;  /* 0x00000001ff077887 */ /* 0x000fe40008800000 */
[----:B------:R-:W-:Y:S01]  /*35d0*/  USEL UR10, UR4, URZ, UP1 ;  /* 0x000000ff040a7287 */ /* 0x000fe20008800000 */
[----:B------:R-:W-:Y:S03]  /*35e0*/  UMOV UR9, 0xc0004010 ;  /* 0xc000401000097882 */ /* 0x000fe60000000000 */
[----:B------:R-:W-:Y:S01]  /*35f0*/  @UP0 ULEA UR4, UR10, UR13, 0x3 ;  /* 0x0000000d0a040291 */ /* 0x000fe2000f8e18ff */
[----:B------:R-:W-:Y:S01]  /*3600*/  LOP3.LUT R8, R8, UR7, RZ, 0x3c, !PT ;  /* 0x0000000708087c12 */ /* 0x000fe2000f8e3cff */
[----:B------:R-:W-:Y:S03]  /*3610*/  UMOV UR7, 0xc0004010 ;  /* 0xc000401000077882 */ /* 0x000fe60000000000 */
[----:B-1----:R-:W-:Y:S04]  /*3620*/  @P0 SHF.L.U32 R0, R8, 0x1f, RZ ;  /* 0x0000001f08000819 */ /* 0x002fe800000006ff */
[----:B------:R2:W3:Y:S01]  /*3630*/  @P0 SYNCS.PHASECHK.TRANS64.TRYWAIT P2, [UR4], R0 ;  /* 0x00000000ff0005a7 */ /* 0x0004e20008041104 */
[----:B------:R-:W-:Y:S02]  /*3640*/  UIADD3 UR4, UPT, UPT, UR6, 0x20, URZ ;  /* 0x0000002006047890 */ /* 0x000fe4000fffe0ff */
[----:B------:R-:W-:Y:S03]  /*3650*/  ULEA UR6, UR5, UR16, 0x7 ;  /* 0x0000001005067291 */ /* 0x000fe6000f8e38ff */
[----:B------:R-:W-:Y:S06]  /*3660*/  UMOV UR5, UR10 ;  /* 0x0000000a00057c82 */ /* 0x000fec0008000000 */
[----:B------:R2:W-:Y:S01]  /*3670*/  UTCIMMA gdesc[UR6], gdesc[UR8], tmem[UR14], tmem[UR20], idesc[UR21], UP2 ;  /* 0x00ff1408060075ea */ /* 0x0005e2000900010e */
[----:B------:R-:W-:Y:S01]  /*3680*/  UPLOP3.LUT UP2, UPT, UPT, UPT, UPT, 0x80, 0x8 ;  /* 0x000000000008789c */ /* 0x000fe20003f4f070 */
[----:B------:R2:W-:Y:S01]  /*3690*/  UTCBAR.MULTICAST [UR4], URZ, UR15 ;  /* 0x000000ff040073e9 */ /* 0x0005e2000800080f */
[----:B------:R-:W-:Y:S09]  /*36a0*/  BRA.U UP3, `(.L_x_65) ;  /* 0xfffffffd038c7547 */ /* 0x000ff2000b83ffff */
.L_x_62:
[----:B--2---:R-:W-:Y:S01]  /*36b0*/  UIADD3 UR4, UPT, UPT, UR18, 0x1, URZ ;  /* 0x0000000112047890 */ /* 0x004fe2000fffe0ff */
[C---:B------:R-:W-:Y:S01]  /*36c0*/  ISETP.NE.AND P0, PT, R10.reuse, 0x2, PT ;  /* 0x000000020a00780c */ /* 0x040fe20003f05270 */
[----:B------:R-:W-:Y:S02]  /*36d0*/  UIADD3 UR5, UPT, UPT, UR19, 0x90, URZ ;  /* 0x0000009013057890 */ /* 0x000fe4000fffe0ff */
[----:B------:R-:W-:Y:S01]  /*36e0*/  UISETP.NE.AND UP0, UPT, UR4, 0x4, UPT ;  /* 0x000000040400788c */ /* 0x000fe2000bf05270 */
[----:B-1----:R-:W-:Y:S02]  /*36f0*/  SEL R0, RZ, 0x1, P0 ;  /* 0x00000001ff007807 */ /* 0x002fe40000000000 */
[----:B------:R-:W-:Y:S01]  /*3700*/  SEL R10, R10, RZ, P0 ;  /* 0x000000ff0a0a7207 */ /* 0x000fe20000000000 */
[----:B------:R-:W-:Y:S01]  /*3710*/  USEL UR6, URZ, 0x1, UP0 ;  /* 0x00000001ff067887 */ /* 0x000fe20008000000 */
[----:B------:R-:W-:Y:S01]  /*3720*/  LOP3.LUT R9, R9, R0, RZ, 0x3c, !PT ;  /* 0x0000000009097212 */ /* 0x000fe200078e3cff */
[----:B------:R-:W-:Y:S01]  /*3730*/  USEL UR18, UR4, URZ, UP0 ;  /* 0x000000ff04127287 */ /* 0x000fe20008000000 */
[----:B------:R1:W-:Y:S03]  /*3740*/  UTCBAR [UR5], URZ ;  /* 0x000000ff050073e9 */ /* 0x0003e600080000ff */
[----:B------:R-:W-:Y:S01]  /*3750*/  LOP3.LUT R11, R11, UR6, RZ, 0x3c, !PT ;  /* 0x000000060b0b7c12 */ /* 0x000fe2000f8e3cff */
[----:B------:R-:W-:Y:S07]  /*3760*/  @P1 BRA `(.L_x_66) ;  /* 0xfffffff800c41947 */ /* 0x000fee000383ffff */
[----:B------:R-:W2:Y:S01]  /*3770*/  S2UR UR8, SR_CgaCtaId ;  /* 0x00000000000879c3 */ /* 0x000ea20000008800 */
[----:B------:R-:W-:Y:S01]  /*3780*/  ELECT P0, URZ, PT ;  /* 0x0000000000ff782f */ /* 0x000fe20003800000 */
[----:B------:R-:W-:Y:S01]  /*3790*/  IMAD.MOV.U32 R0, RZ, RZ, 0x1 ;  /* 0x00000001ff007424 */ /* 0x000fe200078e00ff */
[----:B------:R-:W-:Y:S01]  /*37a0*/  UIADD3 UR13, UPT, UPT, UR13, 0xb0, URZ ;  /* 0x000000b00d0d7890 */ /* 0x000fe2000fffe0ff */
[----:B------:R-:W-:Y:S01]  /*37b0*/  SHF.L.U32 R2, R11, 0x1f, RZ ;  /* 0x0000001f0b027819 */ /* 0x000fe200000006ff */
[----:B------:R-:W-:-:S03]  /*37c0*/  UMOV UR4, 0x40 ;  /* 0x0000004000047882 */ /* 0x000fc60000000000 */
[----:B------:R-:W-:Y:S01]  /*37d0*/  UVIRTCOUNT.DEALLOC.SMPOOL 0x80 ;  /* 0x000000800000784c */ /* 0x000fe20000000000 */
[----:B--2---:R-:W-:Y:S02]  /*37e0*/  ULEA UR8, UR8, UR4, 0x18 ;  /* 0x0000000408087291 */ /* 0x004fe4000f8ec0ff */
[----:B------:R-:W-:-:S07]  /*37f0*/  ULEA UR4, UR18, UR13, 0x3 ;  /* 0x0000000d12047291 */ /* 0x000fce000f8e18ff */
[----:B------:R2:W-:Y:S02]  /*3800*/  @P0 STS.U8 [UR8+0x1c], R0 ;  /* 0x00001c00ff000988 */ /* 0x0005e40008000008 */
[----:B------:R-:W4:Y:S02]  /*3810*/  SYNCS.PHASECHK.TRANS64.TRYWAIT P0, [UR4], R2 ;  /* 0x00000002ff0075a7 */ /* 0x000f240008001104 */
[----:B--2-4-:R-:W-:Y:S05]  /*3820*/  @!P0 BRA `(.L_x_67) ;  /* 0x0000004400208947 */ /* 0x014fea0003800000 */
.L_x_132:
[----:B------:R-:W-:-:S04]  /*3830*/  UIADD3 UR4, UPT, UPT, UR18, 0x1, URZ ;  /* 0x0000000112047890 */ /* 0x000fc8000fffe0ff */
[----:B------:R-:W-:-:S04]  /*3840*/  UISETP.NE.AND UP0, UPT, UR4, 0x4, UPT ;  /* 0x000000040400788c */ /* 0x000fc8000bf05270 */
[----:B------:R-:W-:Y:S02]  /*3850*/  USEL UR6, URZ, 0x1, UP0 ;  /* 0x00000001ff067887 */ /* 0x000fe40008000000 */
[----:B------:R-:W-:-:S04]  /*3860*/  USEL UR4, UR4, URZ, UP0 ;  /* 0x000000ff04047287 */ /* 0x000fc80008000000 */
[----:B-1----:R-:W-:Y:S01]  /*3870*/  ULEA UR5, UR4, UR13, 0x3 ;  /* 0x0000000d04057291 */ /* 0x002fe2000f8e18ff */
[----:B--2---:R-:W-:-:S04]  /*3880*/  LOP3.LUT R2, R11, UR6, RZ, 0x3c, !PT ;  /* 0x000000060b027c12 */ /* 0x004fc8000f8e3cff */
[----:B------:R-:W-:-:S04]  /*3890*/  SHF.L.U32 R3, R2, 0x1f, RZ ;  /* 0x0000001f02037819 */ /* 0x000fc800000006ff */
[----:B------:R-:W1:Y:S02]  /*38a0*/  SYNCS.PHASECHK.TRANS64.TRYWAIT P0, [UR5], R3 ;  /* 0x00000003ff0075a7 */ /* 0x000e640008001105 */
[----:B-1----:R-:W-:Y:S05]  /*38b0*/  @!P0 BRA `(.L_x_68) ;  /* 0x0000004400148947 */ /* 0x002fea0003800000 */
.L_x_134:
        /* <DEDUP_REMOVED lines=9> */
.L_x_136:
[----:B------:R-:W-:-:S04]  /*3950*/  UIADD3 UR4, UPT, UPT, UR4, 0x1, URZ ;  /* 0x0000000104047890 */ /* 0x000fc8000fffe0ff */
[----:B------:R-:W-:-:S04]  /*3960*/  UISETP.NE.AND UP0, UPT, UR4, 0x4, UPT ;  /* 0x000000040400788c */ /* 0x000fc8000bf05270 */
[----:B------:R-:W-:Y:S02]  /*3970*/  USEL UR5, URZ, 0x1, UP0 ;  /* 0x00000001ff057887 */ /* 0x000fe40008000000 */
[----:B------:R-:W-:-:S04]  /*3980*/  USEL UR4, UR4, URZ, UP0 ;  /* 0x000000ff04047287 */ /* 0x000fc80008000000 */
[----:B------:R-:W-:Y:S01]  /*3990*/  ULEA UR4, UR4, UR13, 0x3 ;  /* 0x0000000d04047291 */ /* 0x000fe2000f8e18ff */
[----:B------:R-:W-:-:S04]  /*39a0*/  LOP3.LUT R2, R2, UR5, RZ, 0x3c, !PT ;  /* 0x0000000502027c12 */ /* 0x000fc8000f8e3cff */
[----:B------:R-:W-:-:S04]  /*39b0*/  SHF.L.U32 R2, R2, 0x1f, RZ ;  /* 0x0000001f02027819 */ /* 0x000fc800000006ff */
[----:B------:R-:W2:Y:S02]  /*39c0*/  SYNCS.PHASECHK.TRANS64.TRYWAIT P0, [UR4], R2 ;  /* 0x00000002ff0075a7 */ /* 0x000ea40008001104 */
[----:B--2---:R-:W-:Y:S05]  /*39d0*/  @!P0 BRA `(.L_x_70) ;  /* 0x0000004000fc8947 */ /* 0x004fea0003800000 */
.L_x_138:
[----:B------:R-:W-:Y:S01]  /*39e0*/  NOP ;  /* 0x0000000000007918 */ /* 0x000fe20000000000 */
[----:B-1----:R-:W1:Y:S01]  /*39f0*/  LDS R0, [UR8+0x14] ;  /* 0x00001408ff007984 */ /* 0x002e620008000800 */
[----:B------:R-:W-:Y:S01]  /*3a00*/  ULOP3.LUT UR4, UR24, 0xffff, URZ, 0xc0, !UPT ;  /* 0x0000ffff18047892 */ /* 0x000fe2000f8ec0ff */
[----:B------:R-:W-:Y:S01]  /*3a10*/  UMOV UR5, 0xffff ;  /* 0x0000ffff00057882 */ /* 0x000fe20000000000 */
[----:B------:R-:W-:Y:S02]  /*3a20*/  UMOV UR6, 0x1 ;  /* 0x0000000100067882 */ /* 0x000fe40000000000 */
[----:B------:R-:W-:-:S04]  /*3a30*/  USHF.R.U32.HI UR4, URZ, 0x5, UR4 ;  /* 0x00000005ff047899 */ /* 0x000fc80008011604 */
[----:B------:R-:W-:Y:S02]  /*3a40*/  USHF.L.U32 UR5, UR5, UR4, URZ ;  /* 0x0000000405057299 */ /* 0x000fe400080006ff */
[----:B------:R-:W-:-:S04]  /*3a50*/  USHF.L.U32 UR4, UR6, UR4, URZ ;  /* 0x0000000406047299 */ /* 0x000fc800080006ff */
[----:B-1----:R-:W-:-:S04]  /*3a60*/  LOP3.LUT R0, R0, UR5, RZ, 0xc0, !PT ;  /* 0x0000000500007c12 */ /* 0x002fc8000f8ec0ff */
[----:B------:R-:W-:-:S13]  /*3a70*/  ISETP.NE.AND P0, PT, R0, UR5, PT ;  /* 0x0000000500007c0c */ /* 0x000fda000bf05270 */
[----:B------:R-:W-:Y:S05]  /*3a80*/  @P0 BRA `(.L_x_71) ;  /* 0x0000000000580947 */ /* 0x000fea0003800000 */
[----:B------:R-:W1:Y:S02]  /*3a90*/  LDS R0, [UR8+0x18] ;  /* 0x00001808ff007984 */ /* 0x000e640008000800 */
[----:B-1----:R-:W-:-:S04]  /*3aa0*/  LOP3.LUT R0, R0, UR4, RZ, 0xc0, !PT ;  /* 0x0000000400007c12 */ /* 0x002fc8000f8ec0ff */
[----:B------:R-:W-:-:S13]  /*3ab0*/  ISETP.NE.AND P0, PT, R0, UR4, PT ;  /* 0x0000000400007c0c */ /* 0x000fda000bf05270 */
[----:B------:R-:W-:Y:S05]  /*3ac0*/  @P0 BRA `(.L_x_72) ;  /* 0x00000000003c0947 */ /* 0x000fea0003800000 */
[----:B------:R-:W1:Y:S01]  /*3ad0*/  S2R R2, SR_LANEID ;  /* 0x0000000000027919 */ /* 0x000e620000000000 */
[----:B------:R-:W-:-:S06]  /*3ae0*/  ULOP3.LUT UR5, URZ, UR5, URZ, 0x33, !UPT ;  /* 0x00000005ff057292 */ /* 0x000fcc000f8e33ff */
[----:B------:R-:W-:-:S04]  /*3af0*/  IMAD.U32 R0, RZ, RZ, UR5 ;  /* 0x00000005ff007e24 */ /* 0x000fc8000f8e00ff */
[----:B------:R2:W4:Y:S02]  /*3b00*/  REDUX UR7, R0 ;  /* 0x00000000000773c4 */ /* 0x0005240000000000 */
[----:B------:R1:W-:Y:S01]  /*3b10*/  UTCATOMSWS.AND URZ, UR5 ;  /* 0x0000000500ff79e3 */ /* 0x0003e20008000000 */
[----:B--2---:R-:W-:Y:S01]  /*3b20*/  LOP3.LUT R0, RZ, UR4, RZ, 0x33, !PT ;  /* 0x00000004ff007c12 */ /* 0x004fe2000f8e33ff */
[----:B------:R-:W-:Y:S02]  /*3b30*/  VOTEU.ANY UR4, UPT, PT ;  /* 0x0000000000047886 */ /* 0x000fe400038e0100 */
[----:B------:R-:W-:Y:S02]  /*3b40*/  UFLO.U32 UR4, UR4 ;  /* 0x00000004000472bd */ /* 0x000fe400080e0000 */
[----:B------:R-:W2:Y:S04]  /*3b50*/  REDUX UR6, R0 ;  /* 0x00000000000673c4 */ /* 0x000ea80000000000 */
[----:B-1----:R-:W-:-:S02]  /*3b60*/  ISETP.EQ.U32.AND P0, PT, R2, UR4, PT ;  /* 0x0000000402007c0c */ /* 0x002fc4000bf02070 */
[----:B----4-:R-:W-:-:S11]  /*3b70*/  MOV R2, UR7 ;  /* 0x0000000700027c02 */ /* 0x010fd60008000f00 */
[----:B------:R1:W-:Y:S01]  /*3b80*/  @P0 ATOMS.AND RZ, [UR8+0x14], R2 ;  /* 0x00001402ffff098c */ /* 0x0003e2000a800008 */
[----:B--2---:R-:W-:-:S05]  /*3b90*/  IMAD.U32 R0, RZ, RZ, UR6 ;  /* 0x00000006ff007e24 */ /* 0x004fca000f8e00ff */
[----:B------:R1:W-:Y:S01]  /*3ba0*/  @P0 ATOMS.AND RZ, [UR8+0x18], R0 ;  /* 0x00001800ffff098c */ /* 0x0003e2000a800008 */
[----:B------:R-:W-:Y:S05]  /*3bb0*/  BRA `(.L_x_73) ;  /* 0x0000000000147947 */ /* 0x000fea0003800000 */
.L_x_72:
[----:B------:R-:W-:Y:S02]  /*3bc0*/  MOV R2, 0x3be0 ;  /* 0x00003be000027802 */ /* 0x000fe40000000f00 */
[----:B---3-5:R-:W-:Y:S05]  /*3bd0*/  CALL.REL.NOINC `($__internal_0_$__cuda_sm10x_tcgen05_guardrail_trap_col_being_dealloced_not_returned_by_alloc) ;  /* 0x0000004400587944 */ /* 0x028fea0003c00000 */
[----:B------:R-:W-:Y:S05]  /*3be0*/  BRA `(.L_x_73) ;  /* 0x0000000000087947 */ /* 0x000fea0003800000 */
.L_x_71:
[----:B------:R-:W-:Y:S02]  /*3bf0*/  MOV R2, 0x3c10 ;  /* 0x00003c1000027802 */ /* 0x000fe40000000f00 */
[----:B---3-5:R-:W-:Y:S05]  /*3c00*/  CALL.REL.NOINC `($__internal_2_$__cuda_sm10x_tcgen05_guardrail_trap_unallocated_columns_being_dealloced) ;  /* 0x0000004400647944 */ /* 0x028fea0003c00000 */
.L_x_73:
[----:B------:R-:W-:Y:S01]  /*3c10*/  NOP ;  /* 0x0000000000007918 */ /* 0x000fe20000000000 */
[----:B------:R-:W-:Y:S05]  /*3c20*/  EXIT ;  /* 0x000000000000794d */ /* 0x000fea0003800000 */
.L_x_55:
[----:B------:R-:W-:-:S09]  /*3c30*/  UISETP.NE.OR UP0, UPT, UR18, 0x3, !UP3 ;  /* 0x000000031200788c */ /* 0x000fd2000df05670 */
[----:B------:R-:W-:Y:S05]  /*3c40*/  BRA.U UP0, `(.L_x_74) ;  /* 0x0000000d00ac7547 */ /* 0x000fea000b800000 */
[----:B------:R-:W2:Y:S01]  /*3c50*/  LDCU.64 UR4, c[0x0][0x888] ;  /* 0x00011100ff0477ac */ /* 0x000ea20008000a00 */
[----:B------:R-:W3:Y:S01]  /*3c60*/  LDC.64 R12, c[0x0][0x348] ;  /* 0x0000d200ff0c7b82 */ /* 0x000ee20000000a00 */
[----:B------:R-:W-:Y:S02]  /*3c70*/  HFMA2 R9, -RZ, RZ, 0, 0 ;  /* 0x00000000ff097431 */ /* 0x000fe400000001ff */
[----:B------:R-:W-:Y:S01]  /*3c80*/  IMAD.MOV.U32 R11, RZ, RZ, 0x1 ;  /* 0x00000001ff0b7424 */ /* 0x000fe200078e00ff */
[----:B------:R-:W4:Y:S01]  /*3c90*/  LDCU UR31, c[0x0][0x370] ;  /* 0x00006e00ff1f77ac */ /* 0x000f220008000800 */
[----:B------:R-:W-:Y:S01]  /*3ca0*/  IMAD.MOV.U32 R10, RZ, RZ, RZ ;  /* 0x000000ffff0a7224 */ /* 0x000fe200078e00ff */
[----:B------:R-:W-:Y:S01]  /*3cb0*/  MOV R3, 0x1000 ;  /* 0x0000100000037802 */ /* 0x000fe20000000f00 */
[----:B------:R-:W4:Y:S01]  /*3cc0*/  LDCU.128 UR32, c[0x0][0xb10] ;  /* 0x00016200ff2077ac */ /* 0x000f220008000c00 */
[----:B------:R-:W1:Y:S01]  /*3cd0*/  LDCU UR30, c[0x0][0x374] ;  /* 0x00006e80ff1e77ac */ /* 0x000e620008000800 */
[----:B------:R-:W1:Y:S01]  /*3ce0*/  LDCU.64 UR28, c[0x0][0x890] ;  /* 0x00011200ff1c77ac */ /* 0x000e620008000a00 */
[----:B------:R-:W1:Y:S01]  /*3cf0*/  LDCU UR15, c[0x0][0xb0c] ;  /* 0x00016180ff0f77ac */ /* 0x000e620008000800 */
[----:B--2---:R-:W-:Y:S01]  /*3d00*/  UISETP.NE.U32.AND UP0, UPT, UR4, URZ, UPT ;  /* 0x000000ff0400728c */ /* 0x004fe2000bf05070 */
[----:B------:R-:W2:Y:S01]  /*3d10*/  LDCU UR41, c[0x0][0xb20] ;  /* 0x00016400ff2977ac */ /* 0x000ea20008000800 */
[----:B------:R-:W2:Y:S01]  /*3d20*/  LDCU UR4, c[0x0][0xb30] ;  /* 0x00016600ff0477ac */ /* 0x000ea20008000800 */
[----:B------:R-:W-:Y:S01]  /*3d30*/  UMOV UR21, 0x400 ;  /* 0x0000040000157882 */ /* 0x000fe20000000000 */
[----:B----4-:R-:W-:-:S02]  /*3d40*/  UIMAD.WIDE.U32 UR6, UR31, UR32, URZ ;  /* 0x000000201f0672a5 */ /* 0x010fc4000f8e00ff */
[----:B-1----:R-:W-:Y:S02]  /*3d50*/  UIMAD.WIDE.U32 UR8, UR30, UR35, URZ ;  /* 0x000000231e0872a5 */ /* 0x002fe4000f8e00ff */
[----:B------:R-:W-:Y:S02]  /*3d60*/  ULEA UR21, UR45, UR21, 0x18 ;  /* 0x000000152d157291 */ /* 0x000fe4000f8ec0ff */
[----:B------:R-:W-:Y:S02]  /*3d70*/  USEL UR37, URZ, 0x1, UP6 ;  /* 0x00000001ff257887 */ /* 0x000fe4000b000000 */
[----:B------:R-:W-:Y:S02]  /*3d80*/  UISETP.NE.U32.AND UP6, UPT, UR28, URZ, UPT ;  /* 0x000000ff1c00728c */ /* 0x000fe4000bfc5070 */
[----:B------:R-:W-:Y:S02]  /*3d90*/  UIADD3 UR38, UPT, UPT, UR21, 0x48, URZ ;  /* 0x0000004815267890 */ /* 0x000fe4000fffe0ff */
[----:B------:R-:W-:-:S02]  /*3da0*/  UISETP.NE.AND.EX UP5, UPT, UR5, URZ, UPT, UP0 ;  /* 0x000000ff0500728c */ /* 0x000fc4000bfa5300 */
[----:B------:R-:W-:Y:S01]  /*3db0*/  UISETP.NE.AND UP0, UPT, UR42, 0x1, UPT ;  /* 0x000000012a00788c */ /* 0x000fe2000bf05270 */
[----:B------:R-:W-:Y:S01]  /*3dc0*/  UMOV UR6, UR7 ;  /* 0x0000000700067c82 */ /* 0x000fe20008000000 */
[----:B------:R-:W-:Y:S01]  /*3dd0*/  UMOV UR39, UR9 ;  /* 0x0000000900277c82 */ /* 0x000fe20008000000 */
[----:B------:R-:W-:Y:S02]  /*3de0*/  UISETP.NE.AND UP0, UPT, UR15, 0x1, UPT ;  /* 0x000000010f00788c */ /* 0x000fe4000bf05270 */
[----:B------:R-:W-:Y:S02]  /*3df0*/  UPLOP3.LUT UP4, UPT, UPT, UPT, UPT, 0x40, 0x4 ;  /* 0x000000000004789c */ /* 0x000fe40003f8e870 */
[----:B------:R-:W-:Y:S01]  /*3e00*/  UISETP.GE.AND UP2, UPT, UR42, 0x1, UPT ;  /* 0x000000012a00788c */ /* 0x000fe2000bf46270 */
[----:B------:R-:W1:Y:S01]  /*3e10*/  LDCU.64 UR22, c[0x0][0xb28] ;  /* 0x00016500ff1677ac */ /* 0x000e620008000a00 */
[----:B------:R-:W-:Y:S02]  /*3e20*/  UISETP.NE.AND.EX UP6, UPT, UR29, URZ, UPT, UP6 ;  /* 0x000000ff1d00728c */ /* 0x000fe4000bfc5360 */
[----:B------:R-:W-:-:S02]  /*3e30*/  UIADD3 UR17, UPT, UPT, UR21, 0x40, URZ ;  /* 0x0000004015117890 */ /* 0x000fc4000fffe0ff */
[----:B------:R-:W-:Y:S02]  /*3e40*/  UPRMT UR38, UR45, 0x654, UR38 ;  /* 0x000006542d267896 */ /* 0x000fe40008000026 */
[----:B------:R-:W-:Y:S02]  /*3e50*/  USHF.R.U32.HI UR40, URZ, UR33, UR6 ;  /* 0x00000021ff287299 */ /* 0x000fe40008011606 */
[----:B--2---:R-:W-:Y:S02]  /*3e60*/  USHF.R.U32.HI UR39, URZ, UR41, UR39 ;  /* 0x00000029ff277299 */ /* 0x004fe40008011627 */
[----:B------:R-:W-:Y:S02]  /*3e70*/  UISETP.NE.AND UP0, UPT, UR34, 0x1, UPT ;  /* 0x000000012200788c */ /* 0x000fe4000bf05270 */
[----:B---3--:R-:W-:-:S11]  /*3e80*/  UISETP.NE.AND UP3, UPT, UR4, 0x1, UPT ;  /* 0x000000010400788c */ /* 0x008fd6000bf65270 */
.L_x_83:
[C---:B------:R-:W-:Y:S02]  /*3e90*/  LEA R8, R10.reuse, UR21, 0x3 ;  /* 0x000000150a087c11 */ /* 0x040fe4000f8e18ff */
[----:B------:R-:W-:Y:S02]  /*3ea0*/  SHF.L.U32 R0, R9, 0x1f, RZ ;  /* 0x0000001f09007819 */ /* 0x000fe400000006ff */
[----:B------:R-:W-:Y:S02]  /*3eb0*/  LEA R4, R10, UR21, 0x4 ;  /* 0x000000150a047c11 */ /* 0x000fe4000f8e20ff */
[----:B--2---:R-:W2:Y:S02]  /*3ec0*/  SYNCS.PHASECHK.TRANS64.TRYWAIT P0, [R8+URZ+0x70], R0 ;  /* 0x00007000080075a7 */ /* 0x004ea400080011ff */
[----:B--2---:R-:W-:Y:S05]  /*3ed0*/  @!P0 BRA `(.L_x_75) ;  /* 0x0000003c00d48947 */ /* 0x004fea0003800000 */
.L_x_139:
[----:B------:R-:W3:Y:S01]  /*3ee0*/  LDS.128 R4, [R4+0x100] ;  /* 0x0001000004047984 */ /* 0x000ee20000000c00 */
[----:B------:R-:W-:Y:S01]  /*3ef0*/  UISETP.GE.AND UP0, UPT, UR42, 0x1, UPT ;  /* 0x000000012a00788c */ /* 0x000fe2000bf06270 */
[----:B------:R-:W-:Y:S01]  /*3f00*/  @!PT LDS RZ, [RZ] ;  /* 0x00000000fffff984 */ /* 0x000fe20000000800 */
[----:B------:R-:W-:Y:S01]  /*3f10*/  @!PT LDS RZ, [RZ] ;  /* 0x00000000fffff984 */ /* 0x000fe20000000800 */
[----:B------:R-:W-:Y:S01]  /*3f20*/  @!PT LDS RZ, [RZ] ;  /* 0x00000000fffff984 */ /* 0x000fe20000000800 */
[----:B------:R-:W-:Y:S01]  /*3f30*/  @!PT LDS RZ, [RZ] ;  /* 0x00000000fffff984 */ /* 0x000fe20000000800 */
[----:B------:R4:W-:Y:S06]  /*3f40*/  MEMBAR.ALL.CTA ;  /* 0x0000000000007992 */ /* 0x0009ec0000008000 */
[----:B----4-:R-:W4:Y:S01]  /*3f50*/  FENCE.VIEW.ASYNC.S ;  /* 0x00000000000073c6 */ /* 0x010f220000000000 */
[----:B---3--:R-:W-:Y:S11]  /*3f60*/  LOP3.LUT P0, RZ, R6, 0x1, RZ, 0xc0, !PT ;  /* 0x0000000106ff7812 */ /* 0x008ff6000780c0ff */
[----:B------:R-:W-:Y:S02]  /*3f70*/  @!UPT UIADD3 URZ, UPT, UPT, URZ, URZ, URZ ;  /* 0x000000fffffff290 */ /* 0x000fe4000fffe0ff */
[----:B----4-:R-:W-:Y:S01]  /*3f80*/  VOTEU.ANY UP2, P0 ;  /* 0x0000000000ff7886 */ /* 0x010fe20000040100 */
[----:B------:R-:W-:Y:S11]  /*3f90*/  PLOP3.LUT P0, PT, PT, PT, UP2, 0x80, 0x8 ;  /* 0x000000000008781c */ /* 0x000ff60003f0f028 */
[----:B------:R-:W-:Y:S02]  /*3fa0*/  @!UPT UIADD3 URZ, UPT, UPT, URZ, URZ, URZ ;  /* 0x000000fffffff290 */ /* 0x000fe4000fffe0ff */
[----:B--2---:R-:W-:Y:S02]  /*3fb0*/  @P0 SHF.R.U32.HI R0, RZ, 0x10, R5 ;  /* 0x00000010ff000819 */ /* 0x004fe40000011605 */
[----:B------:R-:W-:Y:S02]  /*3fc0*/  @P0 MOV R2, R4 ;  /* 0x0000000400020202 */ /* 0x000fe40000000f00 */
[----:B------:R-:W-:Y:S01]  /*3fd0*/  @P0 R2UR UR4, R0 ;  /* 0x00000000000402ca */ /* 0x000fe200000e0000 */
[----:B------:R-:W-:Y:S01]  /*3fe0*/  VIADD R0, R8, 0x80 ;  /* 0x0000008008007836 */ /* 0x000fe20000000000 */
[----:B------:R-:W-:Y:S02]  /*3ff0*/  @P0 LOP3.LUT R4, R5, 0xffff, RZ, 0xc0, !PT ;  /* 0x0000ffff05040812 */ /* 0x000fe400078ec0ff */
[----:B------:R-:W-:Y:S02]  /*4000*/  @P0 R2UR UR6, R2 ;  /* 0x00000000020602ca */ /* 0x000fe400000e0000 */
[----:B------:R-:W-:Y:S02]  /*4010*/  PRMT R0, RZ, 0x654, R0 ;  /* 0x00000654ff007816 */ /* 0x000fe40000000000 */
[----:B------:R-:W-:Y:S02]  /*4020*/  @P0 R2UR UR5, R4 ;  /* 0x00000000040502ca */ /* 0x000fe400000e0000 */
[----:B------:R2:W-:Y:S03]  /*4030*/  SYNCS.ARRIVE.TRANS64.RED.A1T0 RZ, [R0+URZ], RZ ;  /* 0x000000ff00ff79a7 */ /* 0x0005e600081004ff */
[----:B------:R-:W-:Y:S04]  /*4040*/  @UP2 UMOV UR27, UR4 ;  /* 0x00000004001b2c82 */ /* 0x000fe80008000000 */
[----:B------:R-:W-:Y:S04]  /*4050*/  @UP2 UMOV UR14, UR6 ;  /* 0x00000006000e2c82 */ /* 0x000fe80008000000 */
[----:B------:R-:W-:Y:S01]  /*4060*/  @UP2 UMOV UR13, UR5 ;  /* 0x00000005000d2c82 */ /* 0x000fe20008000000 */
[----:B------:R-:W-:Y:S05]  /*4070*/  BRA.U !UP0, `(.L_x_76) ;  /* 0x0000000108c07547 */ /* 0x000fea000b800000 */
[----:B------:R-:W-:Y:S02]  /*4080*/  UIMAD.WIDE.U32 UR8, UR13, UR35, URZ ;  /* 0x000000230d0872a5 */ /* 0x000fe4000f8e00ff */
[----:B------:R-:W-:Y:S02]  /*4090*/  UP2UR UR12, UPR, URZ, 0x4 ;  /* 0x00000004ff0c7883 */ /* 0x000fe40008000000 */
[----:B------:R-:W-:Y:S02]  /*40a0*/  UISETP.NE.AND UP2, UPT, UR34, 0x1, UPT ;  /* 0x000000012200788c */ /* 0x000fe4000bf45270 */
[----:B------:R-:W-:Y:S02]  /*40b0*/  UIMAD.WIDE.U32 UR10, UR14, UR32, URZ ;  /* 0x000000200e0a72a5 */ /* 0x000fe4000f8e00ff */
[----:B------:R-:W-:Y:S02]  /*40c0*/  USEL UR4, UR30, UR39, !UP2 ;  /* 0x000000271e047287 */ /* 0x000fe4000d000000 */
[----:B------:R-:W-:Y:S02]  /*40d0*/  UISETP.NE.AND UP0, UPT, UR15, 0x1, UPT ;  /* 0x000000010f00788c */ /* 0x000fe4000bf05270 */
[----:B------:R-:W-:Y:S02]  /*40e0*/  UP2UR UR16, UPR, URZ, 0x2 ;  /* 0x00000002ff107883 */ /* 0x000fe40008000000 */
[----:B------:R-:W-:Y:S02]  /*40f0*/  UISETP.NE.AND UP1, UPT, UR42, 0x1, UPT ;  /* 0x000000012a00788c */ /* 0x000fe4000bf25270 */
[----:B-1----:R-:W-:Y:S02]  /*4100*/  UIMAD.WIDE.U32 UR18, UR4, UR22, URZ ;  /* 0x00000016041272a5 */ /* 0x002fe4000f8e00ff */
[----:B------:R-:W-:Y:S01]  /*4110*/  USEL UR7, UR31, UR40, !UP0 ;  /* 0x000000281f077287 */ /* 0x000fe2000c000000 */
[----:B------:R-:W-:Y:S02]  /*4120*/  UMOV UR5, UR9 ;  /* 0x0000000900057c82 */ /* 0x000fe40008000000 */
[----:B------:R-:W-:Y:S02]  /*4130*/  USHF.R.U32.HI UR6, URZ, UR41, UR5 ;  /* 0x00000029ff067299 */ /* 0x000fe40008011605 */
[----:B------:R-:W-:Y:S02]  /*4140*/  UIMAD.WIDE.U32 UR24, UR7, UR22, URZ ;  /* 0x00000016071872a5 */ /* 0x000fe4000f8e00ff */
[----:B------:R-:W-:Y:S02]  /*4150*/  USEL UR6, UR13, UR6, !UP2 ;  /* 0x000000060d067287 */ /* 0x000fe4000d000000 */
[----:B------:R-:W-:Y:S01]  /*4160*/  UISETP.NE.AND UP2, UPT, UR12, URZ, UPT ;  /* 0x000000ff0c00728c */ /* 0x000fe2000bf45270 */
[----:B------:R-:W-:Y:S01]  /*4170*/  UMOV UR5, UR11 ;  /* 0x0000000b00057c82 */ /* 0x000fe20008000000 */
[----:B------:R-:W-:Y:S02]  /*4180*/  UIMAD.WIDE.U32 UR10, UR6, UR22, URZ ;  /* 0x00000016060a72a5 */ /* 0x000fe4000f8e00ff */
[----:B------:R-:W-:Y:S03]  /*4190*/  USHF.R.U32.HI UR8, URZ, UR33, UR5 ;  /* 0x00000021ff087299 */ /* 0x000fe60008011605 */
[----:B------:R-:W-:Y:S02]  /*41a0*/  UMOV UR5, UR19 ;  /* 0x0000001300057c82 */ /* 0x000fe40008000000 */
[----:B------:R-:W-:Y:S03]  /*41b0*/  @UP1 USHF.R.U32.HI UR4, URZ, UR23, UR5 ;  /* 0x00000017ff041299 */ /* 0x000fe60008011605 */
[----:B------:R-:W-:Y:S01]  /*41c0*/  UMOV UR5, UR25 ;  /* 0x0000001900057c82 */ /* 0x000fe20008000000 */
[----:B------:R-:W-:Y:S02]  /*41d0*/  UIMAD UR4, UR42, UR4, URZ ;  /* 0x000000042a0472a4 */ /* 0x000fe4000f8e02ff */
[----:B------:R-:W-:Y:S02]  /*41e0*/  @UP1 USHF.R.U32.HI UR7, URZ, UR23, UR5 ;  /* 0x00000017ff071299 */ /* 0x000fe40008011605 */
[----:B------:R-:W-:Y:S02]  /*41f0*/  USEL UR5, UR14, UR8, !UP0 ;  /* 0x000000080e057287 */ /* 0x000fe4000c000000 */
[----:B------:R-:W-:Y:S02]  /*4200*/  UIMAD UR8, UR42, UR7, URZ ;  /* 0x000000072a0872a4 */ /* 0x000fe4000f8e02ff */
[----:B------:R-:W-:Y:S03]  /*4210*/  UISETP.GE.AND UP0, UPT, UR6, UR4, UPT ;  /* 0x000000040600728c */ /* 0x000fe6000bf06270 */
[----:B------:R-:W-:Y:S01]  /*4220*/  UMOV UR4, UR11 ;  /* 0x0000000b00047c82 */ /* 0x000fe20008000000 */
[----:B------:R-:W-:Y:S02]  /*4230*/  UISETP.GE.OR UP0, UPT, UR5, UR8, UP0 ;  /* 0x000000080500728c */ /* 0x000fe40008706670 */
[----:B------:R-:W-:Y:S02]  /*4240*/  USHF.R.U32.HI UR4, URZ, UR23, UR4 ;  /* 0x00000017ff047299 */ /* 0x000fe40008011604 */
[----:B------:R-:W-:Y:S02]  /*4250*/  UIMAD.WIDE.U32 UR8, UR5, UR22, URZ ;  /* 0x00000016050872a5 */ /* 0x000fe4000f8e00ff */
[----:B------:R-:W-:Y:S04]  /*4260*/  USEL UR10, UR6, UR4, !UP1 ;  /* 0x00000004060a7287 */ /* 0x000fe8000c800000 */
[----:B------:R-:W-:Y:S01]  /*4270*/  UIADD3 UR11, UPT, UPT, -UR10, URZ, URZ ;  /* 0x000000ff0a0b7290 */ /* 0x000fe2000fffe1ff */
[----:B------:R-:W-:Y:S02]  /*4280*/  @!UP0 UMOV UR4, UR9 ;  /* 0x0000000900048c82 */ /* 0x000fe40008000000 */
[----:B------:R-:W-:Y:S02]  /*4290*/  @!UP0 USHF.R.U32.HI UR4, URZ, UR23, UR4 ;  /* 0x00000017ff048299 */ /* 0x000fe40008011604 */
[----:B------:R-:W-:Y:S02]  /*42a0*/  UIMAD UR8, UR42, UR11, UR6 ;  /* 0x0000000b2a0872a4 */ /* 0x000fe4000f8e0206 */
[----:B------:R-:W-:Y:S02]  /*42b0*/  @!UP0 USEL UR4, UR5, UR4, !UP1 ;  /* 0x0000000405048287 */ /* 0x000fe4000c800000 */
[----:B------:R-:W-:Y:S02]  /*42c0*/  UISETP.NE.AND UP1, UPT, UR16, URZ, UPT ;  /* 0x000000ff1000728c */ /* 0x000fe4000bf25270 */
[----:B------:R-:W-:Y:S02]  /*42d0*/  @!UP0 UIMAD UR8, UR7, UR8, UR4 ;  /* 0x00000008070882a4 */ /* 0x000fe4000f8e0204 */
[----:B------:R-:W-:Y:S02]  /*42e0*/  @!UP0 UIADD3 UR9, UPT, UPT, UR10, -UR4, URZ ;  /* 0x800000040a098290 */ /* 0x000fe4000fffe0ff */
[----:B------:R-:W-:Y:S02]  /*42f0*/  UIADD3 UR4, UPT, UPT, -UR5, URZ, URZ ;  /* 0x000000ff05047290 */ /* 0x000fe4000fffe1ff */
[----:B------:R-:W-:Y:S02]  /*4300*/  UIADD3 UR7, UPT, UPT, -UR6, URZ, URZ ;  /* 0x000000ff06077290 */ /* 0x000fe4000fffe1ff */
[----:B------:R-:W-:Y:S02]  /*4310*/  @!UP0 UIMAD UR6, UR9, UR42, UR5 ;  /* 0x0000002a090682a4 */ /* 0x000fe4000f8e0205 */
[----:B------:R-:W-:Y:S02]  /*4320*/  UIMAD UR14, UR15, UR4, UR14 ;  /* 0x000000040f0e72a4 */ /* 0x000fe4000f8e020e */
[----:B------:R-:W-:Y:S01]  /*4330*/  UIMAD UR13, UR34, UR7, UR13 ;  /* 0x00000007220d72a4 */ /* 0x000fe2000f8e020d */
[----:B------:R-:W-:Y:S02]  /*4340*/  @!UP0 UMOV UR5, UR8 ;  /* 0x0000000800058c82 */ /* 0x000fe40008000000 */
[----:B------:R-:W-:Y:S02]  /*4350*/  UIMAD UR14, UR5, UR15, UR14 ;  /* 0x0000000f050e72a4 */ /* 0x000fe4000f8e020e */
[----:B------:R-:W-:Y:S11]  /*4360*/  UIMAD UR13, UR6, UR34, UR13 ;  /* 0x00000022060d72a4 */ /* 0x000ff6000f8e020d */
[----:B------:R-:W-:Y:S01]  /*4370*/  @!UPT UIADD3 URZ, UPT, UPT, URZ, URZ, URZ ;  /* 0x000000fffffff290 */ /* 0x000fe2000fffe0ff */
.L_x_76:
[----:B------:R-:W3:Y:S01]  /*4380*/  @!UP3 LDCU.128 UR8, c[0x0][0xb10] ;  /* 0x00016200ff08b7ac */ /* 0x000ee20008000c00 */
[----:B------:R-:W-:Y:S02]  /*4390*/  ISETP.NE.U32.AND P0, PT, RZ, UR28, PT ;  /* 0x0000001cff007c0c */ /* 0x000fe4000bf05070 */
[----:B------:R-:W-:Y:S02]  /*43a0*/  SHF.L.U32 R4, R11, 0x1f, RZ ;  /* 0x0000001f0b047819 */ /* 0x000fe400000006ff */
[----:B------:R-:W-:Y:S01]  /*43b0*/  ISETP.NE.AND.EX P0, PT, RZ, UR29, PT, P0 ;  /* 0x0000001dff007c0c */ /* 0x000fe2000bf05300 */
[----:B------:R-:W4:Y:S01]  /*43c0*/  @!UP3 LDCU UR5, c[0x0][0xb0c] ;  /* 0x00016180ff05b7ac */ /* 0x000f220008000800 */
[----:B------:R-:W-:Y:S02]  /*43d0*/  USHF.L.U32 UR19, UR20, 0x6, URZ ;  /* 0x0000000614137899 */ /* 0x000fe400080006ff */
[----:B------:R-:W-:Y:S02]  /*43e0*/  USHF.L.U32 UR18, UR26, 0x7, URZ ;  /* 0x000000071a127899 */ /* 0x000fe400080006ff */
[----:B---3--:R-:W-:Y:S07]  /*43f0*/  UIMAD.WIDE.U32 UR6, UR14, UR8, URZ ;  /* 0x000000080e0672a5 */ /* 0x008fee000f8e00ff */
[----:B------:R-:W-:Y:S01]  /*4400*/  @!UP3 UMOV UR4, UR7 ;  /* 0x000000070004bc82 */ /* 0x000fe20008000000 */
[----:B----4-:R-:W-:Y:S02]  /*4410*/  @!UP3 UISETP.NE.AND UP0, UPT, UR5, 0x1, UPT ;  /* 0x000000010500b88c */ /* 0x010fe4000bf05270 */
[----:B------:R-:W-:Y:S02]  /*4420*/  @!UP3 USHF.R.U32.HI UR4, URZ, UR9, UR4 ;  /* 0x00000009ff04b299 */ /* 0x000fe40008011604 */
[----:B------:R-:W-:Y:S02]  /*4430*/  UIMAD.WIDE.U32 UR6, UR13, UR11, URZ ;  /* 0x0000000b0d0672a5 */ /* 0x000fe4000f8e00ff */
[----:B------:R-:W-:Y:S02]  /*4440*/  @!UP3 USEL UR8, UR14, UR4, !UP0 ;  /* 0x000000040e08b287 */ /* 0x000fe4000c000000 */
[----:B------:R-:W-:Y:S03]  /*4450*/  @!UP3 UISETP.NE.AND UP0, UPT, UR10, 0x1, UPT ;  /* 0x000000010a00b88c */ /* 0x000fe6000bf05270 */
[----:B------:R-:W-:Y:S02]  /*4460*/  @!UP3 UMOV UR6, UR7 ;  /* 0x000000070006bc82 */ /* 0x000fe40008000000 */
[----:B------:R-:W3:Y:S02]  /*4470*/  @!UP3 LDCU UR4, c[0x0][0xb20] ;  /* 0x00016400ff04b7ac */ /* 0x000ee40008000800 */
[----:B---3--:R-:W-:Y:S04]  /*4480*/  @!UP3 USHF.R.U32.HI UR6, URZ, UR4, UR6 ;  /* 0x00000004ff06b299 */ /* 0x008fe80008011606 */
[----:B------:R-:W-:Y:S04]  /*4490*/  @!UP3 USEL UR6, UR13, UR6, !UP0 ;  /* 0x000000060d06b287 */ /* 0x000fe8000c000000 */
[----:B------:R-:W-:Y:S02]  /*44a0*/  @!UP3 UIADD3 UR4, UPT, UPT, -UR8, UR6, URZ ;  /* 0x000000060804b290 */ /* 0x000fe4000fffe1ff */
[----:B------:R-:W-:Y:S02]  /*44b0*/  @!UP3 UIADD3 UR6, UPT, UPT, UR8, -UR6, URZ ;  /* 0x800000060806b290 */ /* 0x000fe4000fffe0ff */
[----:B------:R-:W-:Y:S02]  /*44c0*/  @!UP3 UIMAD UR14, UR4, UR5, UR14 ;  /* 0x00000005040eb2a4 */ /* 0x000fe4000f8e020e */
[----:B------:R-:W-:Y:S01]  /*44d0*/  @!UP3 UIMAD UR13, UR6, UR10, UR13 ;  /* 0x0000000a060db2a4 */ /* 0x000fe2000f8e020d */
[----:B------:R-:W-:Y:S11]  /*44e0*/  BRA.U UP4, `(.L_x_77) ;  /* 0x0000000104107547 */ /* 0x000ff6000b800000 */
[----:B------:R-:W-:Y:S04]  /*44f0*/  MOV R2, UR37 ;  /* 0x0000002500027c02 */ /* 0x000fe80008000f00 */
[----:B------:R-:W-:Y:S04]  /*4500*/  SHF.L.U32 R2, R2, 0x1f, RZ ;  /* 0x0000001f02027819 */ /* 0x000fe800000006ff */
[----:B------:R-:W3:Y:S02]  /*4510*/  SYNCS.PHASECHK.TRANS64.TRYWAIT P1, [UR21+0x68], R2 ;  /* 0x00006802ff0075a7 */ /* 0x000ee40008021115 */
[----:B---3--:R-:W-:Y:S05]  /*4520*/  @!P1 BRA `(.L_x_78) ;  /* 0x0000003800549947 */ /* 0x008fea0003800000 */
.L_x_77:
[----:B------:R-:W-:Y:S05]  /*4530*/  BRA.U !UP6, `(.L_x_79) ;  /* 0x000000010e387547 */ /* 0x000fea000b800000 */
[----:B------:R-:W-:Y:S01]  /*4540*/  UPLOP3.LUT UP1, UPT, UPT, UPT, UP5, 0x80, 0x8 ;  /* 0x000000000008789c */ /* 0x000fe20003f2f050 */
[----:B--2---:R-:W-:Y:S01]  /*4550*/  HFMA2 R0, -RZ, RZ, 0, 5.9604644775390625e-08 ;  /* 0x00000001ff007431 */ /* 0x004fe200000001ff */
[----:B------:R-:W2:Y:S01]  /*4560*/  LDCU.64 UR8, c[0x0][0x358] ;  /* 0x00006b00ff0877ac */ /* 0x000ea20008000a00 */
[----:B------:R-:W-:Y:S03]  /*4570*/  IMAD.MOV.U32 R74, RZ, RZ, 0x1 ;  /* 0x00000001ff4a7424 */ /* 0x000fe600078e00ff */
[----:B------:R-:W-:Y:S05]  /*4580*/  PLOP3.LUT P1, PT, PT, PT, UP1, 0x80, 0x8 ;  /* 0x000000000008781c */ /* 0x000fea0003f2f018 */
[----:B------:R-:W3:Y:S01]  /*4590*/  @UP1 LDCU.64 UR4, c[0x0][0x888] ;  /* 0x00011100ff0417ac */ /* 0x000ee20008000a00 */
[----:B------:R-:W-:Y:S07]  /*45a0*/  @UP1 UIMAD UR6, UR36, UR28, URZ ;  /* 0x0000001c240612a4 */ /* 0x000fee000f8e02ff */
[----:B------:R-:W-:Y:S01]  /*45b0*/  @!P1 PRMT R74, R0, 0x7610, R74 ;  /* 0x00007610004a9816 */ /* 0x000fe2000000004a */
[----:B---3--:R-:W-:Y:S06]  /*45c0*/  @UP1 UIMAD.WIDE UR4, UR6, 0x4, UR4 ;  /* 0x00000004060418a5 */ /* 0x008fec000f8e0204 */
[----:B-----5:R-:W-:Y:S01]  /*45d0*/  IMAD.U32 R40, RZ, RZ, UR4 ;  /* 0x00000004ff287e24 */ /* 0x020fe2000f8e00ff */
[----:B------:R-:W-:Y:S04]  /*45e0*/  MOV R41, UR5 ;  /* 0x0000000500297c02 */ /* 0x000fe80008000f00 */
[----:B------:R-:W3:Y:S01]  /*45f0*/  @!UP1 LDCU UR4, c[0x0][0x880] ;  /* 0x00011000ff0497ac */ /* 0x000ee20008000800 */
[----:B--2---:R4:W5:Y:S02]  /*4600*/  @P1 LDG.E R40, desc[UR8][R40.64] ;  /* 0x0000000828281981 */ /* 0x004964000c1e1900 */
[----:B---34-:R-:W-:Y:S07]  /*4610*/  @!P1 IMAD.U32 R40, RZ, RZ, UR4 ;  /* 0x00000004ff289e24 */ /* 0x018fee000f8e00ff */
.L_x_79:
[----:B-----5:R-:W-:Y:S01]  /*4620*/  @!P0 ISETP.EQ.AND P2, PT, R40, RZ, PT ;  /* 0x000000ff2800820c */ /* 0x020fe20003f42270 */
[----:B------:R-:W-:Y:S01]  /*4630*/  @!UPT UIADD3 URZ, UPT, UPT, URZ, URZ, URZ ;  /* 0x000000fffffff290 */ /* 0x000fe2000fffe0ff */
[----:B------:R-:W-:Y:S11]  /*4640*/  @!P0 BRA `(.L_x_80) ;  /* 0x0000000000148947 */ /* 0x000ff60003800000 */
[----:B------:R-:W-:Y:S02]  /*4650*/  LOP3.LUT P0, RZ, R74, 0xff, RZ, 0xc0, !PT ;  /* 0x000000ff4aff7812 */ /* 0x000fe4000780c0ff */
[----:B------:R-:W-:Y:S04]  /*4660*/  PLOP3.LUT P2, PT, PT, PT, UP1, 0x80, 0x8 ;  /* 0x000000000008781c */ /* 0x000fe80003f4f018 */
[----:B------:R-:W-:Y:S07]  /*4670*/  PLOP3.LUT P2, PT, P2, PT, PT, 0x8, 0x80 ;  /* 0x000000000080781c */ /* 0x000fee000174e170 */
[----:B------:R-:W-:Y:S11]  /*4680*/  @P0 ISETP.EQ.AND P2, PT, R40, RZ, PT ;  /* 0x000000ff2800020c */ /* 0x000ff60003f42270 */
[----:B------:R-:W-:Y:S02]  /*4690*/  @!UPT UIADD3 URZ, UPT, UPT, URZ, URZ, URZ ;  /* 0x000000fffffff290 */ /* 0x000fe4000fffe0ff */
.L_x_80:
[----:B------:R-:W3:Y:S01]  /*46a0*/  SYNCS.PHASECHK.TRANS64.TRYWAIT P0, [UR21+0x50], R4 ;  /* 0x00005004ff0075a7 */ /* 0x000ee20008001115 */
[----:B------:R-:W-:Y:S04]  /*46b0*/  ELECT P1, URZ, PT ;  /* 0x0000000000ff782f */ /* 0x000fe80003820000 */
[----:B------:R-:W-:Y:S01]  /*46c0*/  PLOP3.LUT P1, PT, P2, P1, PT, 0xf2, 0x2f ;  /* 0x00000000002f781c */ /* 0x000fe20001723e72 */
[----:B------:R-:W-:Y:S01]  /*46d0*/  @!UPT UIADD3 URZ, UPT, UPT, URZ, URZ, URZ ;  /* 0x000000fffffff290 */ /* 0x000fe2000fffe0ff */
[----:B---3--:R-:W-:Y:S11]  /*46e0*/  @!P0 BRA `(.L_x_81) ;  /* 0x0000003400fc8947 */ /* 0x008ff60003800000 */
.L_x_142:
[----:B--2---:R-:W-:Y:S01]  /*46f0*/  @!P1 IADD3 R2, P0, PT, R12, 0x580, RZ ;  /* 0x000005800c029810 */ /* 0x004fe20007f1e0ff */
[----:B------:R-:W-:Y:S01]  /*4700*/  VOTEU.ALL UP0, P1 ;  /* 0x0000000000ff7886 */ /* 0x000fe20000800000 */
[----:B------:R-:W-:Y:S01]  /*4710*/  UMOV UR6, 0x0 ;  /* 0x0000000000067882 */ /* 0x000fe20000000000 */
[----:B------:R-:W-:Y:S01]  /*4720*/  UMOV UR7, 0x10000000 ;  /* 0x1000000000077882 */ /* 0x000fe20000000000 */
[----:B------:R-:W-:Y:S01]  /*4730*/  @!P1 R2UR UR5, R2 ;  /* 0x00000000020592ca */ /* 0x000fe200000e0000 */
[----:B------:R-:W-:Y:S01]  /*4740*/  @!P1 IMAD.X R0, RZ, RZ, R13, P0 ;  /* 0x000000ffff009224 */ /* 0x000fe200000e060d */
[----:B------:R-:W-:Y:S01]  /*4750*/  @!UP0 UIADD3 UR16, UPT, UPT, UR21, 0x200, URZ ;  /* 0x0000020015108890 */ /* 0x000fe2000fffe0ff */
[----:B------:R-:W-:Y:S01]  /*4760*/  VIADD R10, R10, 0x1 ;  /* 0x000000010a0a7836 */ /* 0x000fe20000000000 */
[----:B------:R-:W-:Y:S01]  /*4770*/  VOTEU.ALL UP0, P1 ;  /* 0x0000000000ff7886 */ /* 0x000fe20000800000 */
[----:B------:R-:W-:Y:S01]  /*4780*/  UMOV UR20, UR36 ;  /* 0x0000002400147c82 */ /* 0x000fe20008000000 */
[----:B------:R-:W-:Y:S01]  /*4790*/  @!P1 R2UR UR4, R0 ;  /* 0x00000000000492ca */ /* 0x000fe200000e0000 */
[----:B------:R-:W-:Y:S06]  /*47a0*/  @!P1 IMAD.MOV.U32 R0, RZ, RZ, 0x1000 ;  /* 0x00001000ff009424 */ /* 0x000fec00078e00ff */
[----:B------:R-:W-:Y:S06]  /*47b0*/  IMAD.U32 R6, RZ, RZ, UR5 ;  /* 0x00000005ff067e24 */ /* 0x000fec000f8e00ff */
[----:B------:R-:W-:Y:S01]  /*47c0*/  IMAD.U32 R7, RZ, RZ, UR4 ;  /* 0x00000004ff077e24 */ /* 0x000fe2000f8e00ff */
[----:B------:R-:W-:Y:S04]  /*47d0*/  @!P1 R2UR UR4, R6 ;  /* 0x00000000060492ca */ /* 0x000fe800000e0000 */
[----:B------:R-:W-:Y:S11]  /*47e0*/  @!P1 R2UR UR5, R7 ;  /* 0x00000000070592ca */ /* 0x000ff600000e0000 */
[----:B------:R-:W-:Y:S02]  /*47f0*/  @!UPT UIADD3 URZ, UPT, UPT, URZ, URZ, URZ ;  /* 0x000000fffffff290 */ /* 0x000fe4000fffe0ff */
[----:B------:R2:W-:Y:S01]  /*4800*/  @!UP0 UTMALDG.3D [UR16], [UR4], desc[UR6] ;  /* 0x00000610040085b4 */ /* 0x0005e20008011000 */
[----:B------:R3:W-:Y:S01]  /*4810*/  @!P1 SYNCS.ARRIVE.TRANS64.RED.A0TR RZ, [UR21+0x40], R0 ;  /* 0x00004000ffff99a7 */ /* 0x0007e20008300415 */
[----:B--2---:R-:W-:Y:S09]  /*4820*/  UPRMT UR4, UR45, 0x654, UR17 ;  /* 0x000006542d047896 */ /* 0x004ff20008000011 */
[----:B------:R-:W-:Y:S01]  /*4830*/  SYNCS.ARRIVE.TRANS64.RED.A1T0 RZ, [UR4], RZ ;  /* 0x000000ffffff79a7 */ /* 0x000fe20008100404 */
[----:B------:R-:W2:Y:S02]  /*4840*/  SYNCS.PHASECHK.TRANS64.TRYWAIT P0, [UR21+0x58], R4 ;  /* 0x00005804ff0075a7 */ /* 0x000ea40008001115 */
[----:B--23--:R-:W-:Y:S05]  /*4850*/  @!P0 BRA `(.L_x_82) ;  /* 0x0000003400b88947 */ /* 0x00cfea0003800000 */
.L_x_144:
[----:B------:R-:W-:Y:S01]  /*4860*/  @!P1 IADD3 R2, P0, PT, R12, 0x580, RZ ;  /* 0x000005800c029810 */ /* 0x000fe20007f1e0ff */
[----:B------:R-:W-:Y:S01]  /*4870*/  VOTEU.ALL UP0, P1 ;  /* 0x0000000000ff7886 */ /* 0x000fe20000800000 */
[----:B------:R-:W-:Y:S01]  /*4880*/  UMOV UR6, 0x0 ;  /* 0x0000000000067882 */ /* 0x000fe20000000000 */
[----:B------:R-:W-:Y:S01]  /*4890*/  UMOV UR7, 0x10000000 ;  /* 0x1000000000077882 */ /* 0x000fe20000000000 */
[----:B------:R-:W-:Y:S01]  /*48a0*/  @!P1 R2UR UR5, R2 ;  /* 0x00000000020592ca */ /* 0x000fe200000e0000 */
[----:B--2---:R-:W-:Y:S01]  /*48b0*/  @!P1 IMAD.X R0, RZ, RZ, R13, P0 ;  /* 0x000000ffff009224 */ /* 0x004fe200000e060d */
[----:B------:R-:W-:Y:S01]  /*48c0*/  @!UP0 UIADD3 UR10, UPT, UPT, UR18, 0x40, URZ ;  /* 0x00000040120a8890 */ /* 0x000fe2000fffe0ff */
[----:B------:R-:W-:Y:S01]  /*48d0*/  R2UR UR16, R76 ;  /* 0x000000004c1072ca */ /* 0x000fe200000e0000 */
[----:B------:R-:W-:Y:S01]  /*48e0*/  @!UP0 UIADD3 UR8, UPT, UPT, UR21, 0x1200, URZ ;  /* 0x0000120015088890 */ /* 0x000fe2000fffe0ff */
[----:B------:R-:W-:Y:S01]  /*48f0*/  ISETP.NE.AND P0, PT, R10, 0x2, PT ;  /* 0x000000020a00780c */ /* 0x000fe20003f05270 */
[----:B------:R-:W-:Y:S01]  /*4900*/  @!UP0 UIADD3 UR9, UPT, UPT, UR21, 0x48, URZ ;  /* 0x0000004815098890 */ /* 0x000fe2000fffe0ff */
[----:B------:R-:W-:Y:S01]  /*4910*/  @!P1 R2UR UR4, R0 ;  /* 0x00000000000492ca */ /* 0x000fe200000e0000 */
[----:B------:R-:W-:Y:S01]  /*4920*/  VOTEU.ALL UP0, P1 ;  /* 0x0000000000ff7886 */ /* 0x000fe20000800000 */
[----:B------:R-:W-:Y:S01]  /*4930*/  UMOV UR11, UR19 ;  /* 0x00000013000b7c82 */ /* 0x000fe20008000000 */
[----:B------:R-:W-:Y:S01]  /*4940*/  UMOV UR12, UR36 ;  /* 0x00000024000c7c82 */ /* 0x000fe20008000000 */
[----:B------:R-:W-:Y:S01]  /*4950*/  SEL R0, RZ, 0x1, P0 ;  /* 0x00000001ff007807 */ /* 0x000fe20000000000 */
[----:B------:R-:W-:Y:S01]  /*4960*/  UIADD3 UR26, UPT, UPT, UR13, UR63, URZ ;  /* 0x0000003f0d1a7290 */ /* 0x000fe2000fffe0ff */
[----:B------:R-:W-:Y:S01]  /*4970*/  IMAD.U32 R4, RZ, RZ, UR5 ;  /* 0x00000005ff047e24 */ /* 0x000fe2000f8e00ff */
[----:B------:R-:W-:Y:S01]  /*4980*/  LOP3.LUT R11, R11, 0x1, RZ, 0x3c, !PT ;  /* 0x000000010b0b7812 */ /* 0x000fe200078e3cff */
[----:B------:R-:W-:Y:S01]  /*4990*/  UMOV UR36, UR27 ;  /* 0x0000001b00247c82 */ /* 0x000fe20008000000 */
[----:B------:R-:W-:Y:S01]  /*49a0*/  LOP3.LUT R9, R9, R0, RZ, 0x3c, !PT ;  /* 0x0000000009097212 */ /* 0x000fe200078e3cff */
[----:B------:R-:W-:Y:S01]  /*49b0*/  UIADD3 UR20, UPT, UPT, UR14, UR16, URZ ;  /* 0x000000100e147290 */ /* 0x000fe2000fffe0ff */
[----:B------:R-:W-:Y:S01]  /*49c0*/  SEL R10, R10, RZ, P0 ;  /* 0x000000ff0a0a7207 */ /* 0x000fe20000000000 */
[----:B------:R-:W-:Y:S01]  /*49d0*/  UPLOP3.LUT UP4, UPT, UPT, UPT, UPT, 0x80, 0x8 ;  /* 0x000000000008789c */ /* 0x000fe20003f8f070 */
[----:B------:R-:W-:Y:S01]  /*49e0*/  IMAD.U32 R5, RZ, RZ, UR4 ;  /* 0x00000004ff057e24 */ /* 0x000fe2000f8e00ff */
[----:B------:R-:W-:Y:S04]  /*49f0*/  @!P1 R2UR UR4, R4 ;  /* 0x00000000040492ca */ /* 0x000fe800000e0000 */
[----:B------:R-:W-:Y:S11]  /*4a00*/  @!P1 R2UR UR5, R5 ;  /* 0x00000000050592ca */ /* 0x000ff600000e0000 */
[----:B------:R-:W-:Y:S02]  /*4a10*/  @!UPT UIADD3 URZ, UPT, UPT, URZ, URZ, URZ ;  /* 0x000000fffffff290 */ /* 0x000fe4000fffe0ff */
[----:B------:R2:W-:Y:S01]  /*4a20*/  @!UP0 UTMALDG.3D [UR8], [UR4], desc[UR6] ;  /* 0x00000608040085b4 */ /* 0x0005e20008011000 */
[----:B------:R2:W-:Y:S01]  /*4a30*/  @!P1 SYNCS.ARRIVE.TRANS64.RED.A0TR RZ, [UR21+0x48], R3 ;  /* 0x00004803ffff99a7 */ /* 0x0005e20008300415 */
[----:B------:R-:W-:Y:S01]  /*4a40*/  SYNCS.ARRIVE.TRANS64.RED.A1T0 RZ, [UR38], RZ ;  /* 0x000000ffffff79a7 */ /* 0x000fe20008100426 */
[----:B------:R-:W-:Y:S05]  /*4a50*/  BRA.U UP2, `(.L_x_83) ;  /* 0xfffffff5020c7547 */ /* 0x000fea000b83ffff */
[----:B------:R-:W-:-:S04]  /*4a60*/  SHF.L.U32 R2, R11, 0x1f, RZ ;  /* 0x0000001f0b027819 */ /* 0x000fc800000006ff */
[----:B------:R-:W3:Y:S02]  /*4a70*/  SYNCS.PHASECHK.TRANS64.TRYWAIT P0, [UR21+0x50], R2 ;  /* 0x00005002ff0075a7 */ /* 0x000ee40008001115 */
[----:B---3--:R-:W-:Y:S05]  /*4a80*/  @!P0 BRA `(.L_x_84) ;  /* 0x0000003400448947 */ /* 0x008fea0003800000 */
.L_x_146:
[----:B---3--:R-:W-:-:S07]  /*4a90*/  MOV R0, UR21 ;  /* 0x0000001500007c02 */ /* 0x008fce0008000f00 */
.L_x_85:
[----:B---3--:R-:W-:-:S04]  /*4aa0*/  SHF.L.U32 R2, R11, 0x1f, RZ ;  /* 0x0000001f0b027819 */ /* 0x008fc800000006ff */
[----:B------:R3:W4:Y:S03]  /*4ab0*/  SYNCS.PHASECHK.TRANS64.TRYWAIT P0, [R0+URZ+0x58], R2 ;  /* 0x00005802000075a7 */ /* 0x00072600080011ff */
[----:B----4-:R-:W-:Y:S05]  /*4ac0*/  @!P0 NANOSLEEP.SYNCS 0x989680 ;  /* 0x009896800000895d */ /* 0x010fea0003900000 */
[----:B------:R-:W4:Y:S02]  /*4ad0*/  @!P0 SYNCS.PHASECHK.TRANS64 P0, [R0+URZ+0x58], R2 ;  /* 0x00005802000085a7 */ /* 0x000f2400080010ff */
[----:B-12-4-:R-:W-:Y:S05]  /*4ae0*/  @P0 EXIT ;  /* 0x000000000000094d */ /* 0x016fea0003800000 */
[----:B------:R-:W-:Y:S05]  /*4af0*/  BRA `(.L_x_85) ;  /* 0xfffffffc00e87947 */ /* 0x000fea000383ffff */
.L_x_74:
[----:B------:R-:W-:-:S06]  /*4b00*/  UISETP.GE.AND UP0, UPT, UR18, 0x4, UPT ;  /* 0x000000041200788c */ /* 0x000fcc000bf06270 */
[----:B------:R-:W-:-:S13]  /*4b10*/  PLOP3.LUT P0, PT, PT, PT, UP0, 0x80, 0x8 ;  /* 0x000000000008781c */ /* 0x000fda0003f0f008 */
[----:B-1----:R-:W-:Y:S05]  /*4b20*/  @!P0 EXIT ;  /* 0x000000000000894d */ /* 0x002fea0003800000 */
[----:B------:R-:W-:Y:S01]  /*4b30*/  BAR.SYNC.DEFER_BLOCKING 0x6, 0xa0 ;  /* 0x0182800000007b1d */ /* 0x000fe20000010000 */
[C---:B------:R-:W-:Y:S01]  /*4b40*/  IMAD.SHL.U32 R7, R84.reuse, 0x40, RZ ;  /* 0x0000004054077824 */ /* 0x040fe200078e00ff */
[C---:B------:R-:W-:Y:S01]  /*4b50*/  LOP3.LUT R86, R84.reuse, 0x60, RZ, 0xc0, !PT ;  /* 0x0000006054567812 */ /* 0x040fe200078ec0ff */
[C---:B------:R-:W-:Y:S01]  /*4b60*/  IMAD.SHL.U32 R4, R84.reuse, 0x20, RZ ;  /* 0x0000002054047824 */ /* 0x040fe200078e00ff */
[----:B------:R-:W-:Y:S01]  /*4b70*/  CS2R R82, SRZ ;  /* 0x0000000000527805 */ /* 0x000fe2000001ff00 */
[C---:B------:R-:W-:Y:S01]  /*4b80*/  IMAD.SHL.U32 R5, R84.reuse, 0x8, RZ ;  /* 0x0000000854057824 */ /* 0x040fe200078e00ff */
[----:B------:R-:W-:Y:S02]  /*4b90*/  UMOV UR44, 0x400 ;  /* 0x00000400002c7882 */ /* 0x000fe40000000000 */
[----:B------:R-:W1:Y:S01]  /*4ba0*/  LDC.64 R72, c[0x0][0x8b0] ;  /* 0x00022c00ff487b82 */ /* 0x000e620000000a00 */
[----:B------:R-:W-:Y:S01]  /*4bb0*/  ULEA UR44, UR45, UR44, 0x18 ;  /* 0x0000002c2d2c7291 */ /* 0x000fe2000f8ec0ff */
[----:B------:R-:W-:Y:S01]  /*4bc0*/  LOP3.LUT R6, R7, 0x180, RZ, 0xc0, !PT ;  /* 0x0000018007067812 */ /* 0x000fe200078ec0ff */
[----:B------:R-:W-:Y:S01]  /*4bd0*/  IMAD.U32 R37, R84, 0x10000, RZ ;  /* 0x0001000054257824 */ /* 0x000fe200078e00ff */
[----:B------:R-:W-:Y:S01]  /*4be0*/  LOP3.LUT R4, R4, 0xc00, RZ, 0xc0, !PT ;  /* 0x00000c0004047812 */ /* 0x000fe200078ec0ff */
[----:B------:R-:W-:Y:S01]  /*4bf0*/  UIADD3 UR4, UPT, UPT, UR44, 0x2200, URZ ;  /* 0x000022002c047890 */ /* 0x000fe2000fffe0ff */
[----:B------:R-:W-:Y:S01]  /*4c00*/  LOP3.LUT R5, R6, 0x30, R5, 0xf8, !PT ;  /* 0x0000003006057812 */ /* 0x000fe200078ef805 */
[----:B------:R-:W-:Y:S01]  /*4c10*/  IMAD.SHL.U32 R6, R84, 0x2, RZ ;  /* 0x0000000254067824 */ /* 0x000fe200078e00ff */
[----:B------:R-:W2:Y:S01]  /*4c20*/  LDC.64 R70, c[0x0][0x8a8] ;  /* 0x00022a00ff467b82 */ /* 0x000ea20000000a00 */
[----:B------:R-:W-:Y:S01]  /*4c30*/  LOP3.LUT R4, R4, 0x40, R7, 0xf8, !PT ;  /* 0x0000004004047812 */ /* 0x000fe200078ef807 */
[----:B------:R-:W-:Y:S01]  /*4c40*/  IMAD.MOV.U32 R36, RZ, RZ, RZ ;  /* 0x000000ffff247224 */ /* 0x000fe200078e00ff */
[----:B------:R-:W-:Y:S01]  /*4c50*/  LOP3.LUT R37, R37, 0x600000, RZ, 0xc0, !PT ;  /* 0x0060000025257812 */ /* 0x000fe200078ec0ff */
[----:B------:R-:W-:Y:S01]  /*4c60*/  IMAD.MOV.U32 R78, RZ, RZ, RZ ;  /* 0x000000ffff4e7224 */ /* 0x000fe200078e00ff */
[----:B------:R-:W-:-:S02]  /*4c70*/  LOP3.LUT R84, R84, 0x2, RZ, 0xc0, !PT ;  /* 0x0000000254547812 */ /* 0x000fc400078ec0ff */
[----:B------:R-:W-:Y:S02]  /*4c80*/  CS2R R80, SRZ ;  /* 0x0000000000507805 */ /* 0x000fe4000001ff00 */
[----:B------:R-:W-:Y:S01]  /*4c90*/  LOP3.LUT R5, R5, 0x20, R6, 0x78, !PT ;  /* 0x0000002005057812 */ /* 0x000fe200078e7806 */
[----:B------:R-:W-:Y:S01]  /*4ca0*/  IMAD.U32 R85, RZ, RZ, UR4 ;  /* 0x00000004ff557e24 */ /* 0x000fe2000f8e00ff */
[----:B------:R-:W3:Y:S01]  /*4cb0*/  LDS R0, [UR44+0x120] ;  /* 0x0001202cff007984 */ /* 0x000ee20008000800 */
[----:B------:R-:W-:Y:S01]  /*4cc0*/  LOP3.LUT R4, R4, 0x200, R7, 0xf8, !PT ;  /* 0x0000020004047812 */ /* 0x000fe200078ef807 */
[----:B------:R-:W-:Y:S01]  /*4cd0*/  IMAD.MOV R79, RZ, RZ, -R84 ;  /* 0x000000ffff4f7224 */ /* 0x000fe200078e0a54 */
[----:B------:R-:W4:Y:S02]  /*4ce0*/  LDCU UR58, c[0x0][0x370] ;  /* 0x00006e00ff3a77ac */ /* 0x000f240008000800 */
[----:B------:R-:W-:Y:S01]  /*4cf0*/  LOP3.LUT R69, R4, R5, RZ, 0xfc, !PT ;  /* 0x0000000504457212 */ /* 0x000fe200078efcff */
[----:B------:R-:W1:Y:S01]  /*4d00*/  LDCU UR43, c[0x0][0xb0c] ;  /* 0x00016180ff2b77ac */ /* 0x000e620008000800 */
[----:B------:R-:W1:Y:S01]  /*4d10*/  LDCU UR39, c[0x0][0xb30] ;  /* 0x00016600ff2777ac */ /* 0x000e620008000800 */
[----:B------:R-:W1:Y:S01]  /*4d20*/  LDCU.64 UR56, c[0x0][0x888] ;  /* 0x00011100ff3877ac */ /* 0x000e620008000a00 */
[----:B------:R-:W1:Y:S01]  /*4d30*/  LDCU.64 UR40, c[0x0][0xb28] ;  /* 0x00016500ff2877ac */ /* 0x000e620008000a00 */
[----:B------:R-:W1:Y:S01]  /*4d40*/  LDCU.64 UR60, c[0x0][0x890] ;  /* 0x00011200ff3c77ac */ /* 0x000e620008000a00 */
[----:B------:R-:W1:Y:S01]  /*4d50*/  LDCU.128 UR52, c[0x0][0xb10] ;  /* 0x00016200ff3477ac */ /* 0x000e620008000c00 */
[----:B------:R-:W1:Y:S01]  /*4d60*/  LDCU UR47, c[0x0][0x374] ;  /* 0x00006e80ff2f77ac */ /* 0x000e620008000800 */
[----:B------:R-:W-:Y:S01]  /*4d70*/  UIADD3 UR62, UPT, UPT, UR44, 0x200, URZ ;  /* 0x000002002c3e7890 */ /* 0x000fe2000fffe0ff */
[----:B-1234-:R-:W-:-:S11]  /*4d80*/  IMAD.IADD R37, R0, 0x1, R37 ;  /* 0x0000000100257824 */ /* 0x01efd600078e0225 */
.L_x_111:
[----:B------:R-:W-:Y:S02]  /*4d90*/  LEA R3, R78, UR44, 0x3 ;  /* 0x0000002c4e037c11 */ /* 0x000fe4000f8e18ff */
[----:B------:R-:W-:Y:S02]  /*4da0*/  SHF.L.U32 R0, R82, 0x1f, RZ ;  /* 0x0000001f52007819 */ /* 0x000fe400000006ff */
[----:B-1----:R-:W-:Y:S02]  /*4db0*/  LEA R4, R78, UR44, 0x4 ;  /* 0x0000002c4e047c11 */ /* 0x002fe4000f8e20ff */
[----:B------:R-:W1:Y:S02]  /*4dc0*/  SYNCS.PHASECHK.TRANS64.TRYWAIT P0, [R3+URZ+0x70], R0 ;  /* 0x00007000030075a7 */ /* 0x000e6400080011ff */
[----:B-1----:R-:W-:Y:S05]  /*4dd0*/  @!P0 BRA `(.L_x_86) ;  /* 0x0000003000888947 */ /* 0x002fea0003800000 */
.L_x_147:
        /* <DEDUP_REMOVED lines=8> */
[----:B--2---:R-:W-:Y:S11]  /*4e60*/  LOP3.LUT P0, RZ, R6, 0x1, RZ, 0xc0, !PT ;  /* 0x0000000106ff7812 */ /* 0x004ff6000780c0ff */
[----:B------:R-:W-:Y:S02]  /*4e70*/  @!UPT UIADD3 URZ, UPT, UPT, URZ, URZ, URZ ;  /* 0x000000fffffff290 */ /* 0x000fe4000fffe0ff */
[----:B---3--:R-:W-:Y:S01]  /*4e80*/  VOTEU.ANY UP1, P0 ;  /* 0x0000000000ff7886 */ /* 0x008fe20000020100 */
[----:B------:R-:W-:Y:S01]  /*4e90*/  PLOP3.LUT P0, PT, PT, PT, UP1, 0x80, 0x8 ;  /* 0x000000000008781c */ /* 0x000fe20003f0f018 */
[----:B------:R-:W-:Y:S11]  /*4ea0*/  UP2UR UR46, UPR, URZ, 0x2 ;  /* 0x00000002ff2e7883 */ /* 0x000ff60008000000 */
[----:B------:R-:W-:Y:S01]  /*4eb0*/  @!UPT UIADD3 URZ, UPT, UPT, URZ, URZ, URZ ;  /* 0x000000fffffff290 */ /* 0x000fe2000fffe0ff */
[----:B-1----:R-:W-:Y:S02]  /*4ec0*/  @P0 SHF.R.U32.HI R0, RZ, 0x10, R5 ;  /* 0x00000010ff000819 */ /* 0x002fe40000011605 */
        /* <DEDUP_REMOVED lines=12> */
[----:B------:R-:W2:Y:S01]  /*4f90*/  LDCU UR12, c[0x0][0xb20] ;  /* 0x00016400ff0c77ac */ /* 0x000ea20008000800 */
[----:B------:R-:W-:Y:S02]  /*4fa0*/  UIMAD.WIDE.U32 UR4, UR47, UR55, URZ ;  /* 0x000000372f0472a5 */ /* 0x000fe4000f8e00ff */
[----:B------:R-:W-:Y:S02]  /*4fb0*/  UIMAD.WIDE.U32 UR6, UR58, UR52, URZ ;  /* 0x000000343a0672a5 */ /* 0x000fe4000f8e00ff */
[----:B------:R-:W-:Y:S02]  /*4fc0*/  UISETP.NE.AND UP0, UPT, UR54, 0x1, UPT ;  /* 0x000000013600788c */ /* 0x000fe4000bf05270 */
[----:B------:R-:W-:Y:S02]  /*4fd0*/  UIMAD.WIDE.U32 UR8, UR37, UR55, URZ ;  /* 0x00000037250872a5 */ /* 0x000fe4000f8e00ff */
[----:B------:R-:W-:Y:S02]  /*4fe0*/  UIMAD.WIDE.U32 UR10, UR38, UR52, URZ ;  /* 0x00000034260a72a5 */ /* 0x000fe4000f8e00ff */
[----:B------:R-:W-:Y:S02]  /*4ff0*/  UISETP.NE.AND UP1, UPT, UR43, 0x1, UPT ;  /* 0x000000012b00788c */ /* 0x000fe4000bf25270 */
[----:B------:R-:W-:Y:S01]  /*5000*/  UISETP.NE.AND UP2, UPT, UR42, 0x1, UPT ;  /* 0x000000012a00788c */ /* 0x000fe2000bf45270 */
[----:B------:R-:W-:Y:S02]  /*5010*/  UMOV UR4, UR5 ;  /* 0x0000000500047c82 */ /* 0x000fe40008000000 */
[----:B--2---:R-:W-:Y:S03]  /*5020*/  USHF.R.U32.HI UR5, URZ, UR12, UR4 ;  /* 0x0000000cff057299 */ /* 0x004fe60008011604 */
[----:B------:R-:W-:Y:S02]  /*5030*/  UMOV UR4, UR7 ;  /* 0x0000000700047c82 */ /* 0x000fe40008000000 */
[----:B------:R-:W-:Y:S02]  /*5040*/  USHF.R.U32.HI UR7, URZ, UR53, UR4 ;  /* 0x00000035ff077299 */ /* 0x000fe40008011604 */
[----:B------:R-:W-:Y:S02]  /*5050*/  USEL UR4, UR47, UR5, !UP0 ;  /* 0x000000052f047287 */ /* 0x000fe4000c000000 */
[----:B------:R-:W-:Y:S01]  /*5060*/  USEL UR7, UR58, UR7, !UP1 ;  /* 0x000000073a077287 */ /* 0x000fe2000c800000 */
[----:B------:R-:W-:Y:S01]  /*5070*/  UMOV UR5, UR9 ;  /* 0x0000000900057c82 */ /* 0x000fe20008000000 */
[----:B------:R-:W-:Y:S02]  /*5080*/  UIMAD.WIDE.U32 UR8, UR4, UR40, URZ ;  /* 0x00000028040872a5 */ /* 0x000fe4000f8e00ff */
[----:B------:R-:W-:Y:S03]  /*5090*/  USHF.R.U32.HI UR6, URZ, UR12, UR5 ;  /* 0x0000000cff067299 */ /* 0x000fe60008011605 */
[----:B------:R-:W-:Y:S01]  /*50a0*/  UMOV UR5, UR11 ;  /* 0x0000000b00057c82 */ /* 0x000fe20008000000 */
[----:B------:R-:W-:Y:S02]  /*50b0*/  UIMAD.WIDE.U32 UR10, UR7, UR40, URZ ;  /* 0x00000028070a72a5 */ /* 0x000fe4000f8e00ff */
[----:B------:R-:W-:Y:S02]  /*50c0*/  USHF.R.U32.HI UR12, URZ, UR53, UR5 ;  /* 0x00000035ff0c7299 */ /* 0x000fe40008011605 */
[----:B------:R-:W-:Y:S01]  /*50d0*/  USEL UR6, UR37, UR6, !UP0 ;  /* 0x0000000625067287 */ /* 0x000fe2000c000000 */
[----:B------:R-:W-:Y:S02]  /*50e0*/  UMOV UR5, UR9 ;  /* 0x0000000900057c82 */ /* 0x000fe40008000000 */
[----:B------:R-:W-:Y:S01]  /*50f0*/  UMOV UR10, UR11 ;  /* 0x0000000b000a7c82 */ /* 0x000fe20008000000 */
[----:B------:R-:W-:Y:S02]  /*5100*/  @UP2 USHF.R.U32.HI UR4, URZ, UR41, UR5 ;  /* 0x00000029ff042299 */ /* 0x000fe40008011605 */
[----:B------:R-:W-:Y:S02]  /*5110*/  @UP2 USHF.R.U32.HI UR7, URZ, UR41, UR10 ;  /* 0x00000029ff072299 */ /* 0x000fe4000801160a */
[----:B------:R-:W-:Y:S02]  /*5120*/  UIMAD UR4, UR42, UR4, URZ ;  /* 0x000000042a0472a4 */ /* 0x000fe4000f8e02ff */
[----:B------:R-:W-:Y:S02]  /*5130*/  UIMAD.WIDE.U32 UR10, UR6, UR40, URZ ;  /* 0x00000028060a72a5 */ /* 0x000fe4000f8e00ff */
[----:B------:R-:W-:Y:S02]  /*5140*/  USEL UR5, UR38, UR12, !UP1 ;  /* 0x0000000c26057287 */ /* 0x000fe4000c800000 */
[----:B------:R-:W-:Y:S02]  /*5150*/  UIMAD UR8, UR42, UR7, URZ ;  /* 0x000000072a0872a4 */ /* 0x000fe4000f8e02ff */
[----:B------:R-:W-:Y:S03]  /*5160*/  UISETP.GE.AND UP0, UPT, UR6, UR4, UPT ;  /* 0x000000040600728c */ /* 0x000fe6000bf06270 */
[----:B------:R-:W-:Y:S01]  /*5170*/  UMOV UR4, UR11 ;  /* 0x0000000b00047c82 */ /* 0x000fe20008000000 */
[----:B------:R-:W-:Y:S02]  /*5180*/  UISETP.GE.OR UP0, UPT, UR5, UR8, UP0 ;  /* 0x000000080500728c */ /* 0x000fe40008706670 */
[----:B------:R-:W-:Y:S02]  /*5190*/  USHF.R.U32.HI UR4, URZ, UR41, UR4 ;  /* 0x00000029ff047299 */ /* 0x000fe40008011604 */
[----:B------:R-:W-:Y:S02]  /*51a0*/  UIMAD.WIDE.U32 UR8, UR5, UR40, URZ ;  /* 0x00000028050872a5 */ /* 0x000fe4000f8e00ff */
[----:B------:R-:W-:Y:S02]  /*51b0*/  USEL UR11, UR6, UR4, !UP2 ;  /* 0x00000004060b7287 */ /* 0x000fe4000d000000 */
[----:B------:R-:W-:Y:S02]  /*51c0*/  UIADD3 UR8, UPT, UPT, -UR5, URZ, URZ ;  /* 0x000000ff05087290 */ /* 0x000fe4000fffe1ff */
[----:B------:R-:W-:Y:S01]  /*51d0*/  UIADD3 UR10, UPT, UPT, -UR11, URZ, URZ ;  /* 0x000000ff0b0a7290 */ /* 0x000fe2000fffe1ff */
[----:B------:R-:W-:Y:S01]  /*51e0*/  @!UP0 UMOV UR4, UR9 ;  /* 0x0000000900048c82 */ /* 0x000fe20008000000 */
[----:B------:R-:W-:Y:S02]  /*51f0*/  UIADD3 UR9, UPT, UPT, -UR6, URZ, URZ ;  /* 0x000000ff06097290 */ /* 0x000fe4000fffe1ff */
[----:B------:R-:W-:Y:S02]  /*5200*/  @!UP0 USHF.R.U32.HI UR4, URZ, UR41, UR4 ;  /* 0x00000029ff048299 */ /* 0x000fe40008011604 */
[----:B------:R-:W-:Y:S02]  /*5210*/  UIMAD UR10, UR42, UR10, UR6 ;  /* 0x0000000a2a0a72a4 */ /* 0x000fe4000f8e0206 */
[----:B------:R-:W-:Y:S04]  /*5220*/  @!UP0 USEL UR4, UR5, UR4, !UP2 ;  /* 0x0000000405048287 */ /* 0x000fe8000d000000 */
[----:B------:R-:W-:Y:S02]  /*5230*/  @!UP0 UIMAD UR10, UR7, UR10, UR4 ;  /* 0x0000000a070a82a4 */ /* 0x000fe4000f8e0204 */
[----:B------:R-:W-:Y:S02]  /*5240*/  @!UP0 UIADD3 UR11, UPT, UPT, UR11, -UR4, URZ ;  /* 0x800000040b0b8290 */ /* 0x000fe4000fffe0ff */
[----:B------:R-:W-:Y:S02]  /*5250*/  UIMAD UR7, UR43, UR8, UR38 ;  /* 0x000000082b0772a4 */ /* 0x000fe4000f8e0226 */
[----:B------:R-:W-:Y:S02]  /*5260*/  @!UP0 UIMAD UR6, UR11, UR42, UR5 ;  /* 0x0000002a0b0682a4 */ /* 0x000fe4000f8e0205 */
[----:B------:R-:W-:Y:S01]  /*5270*/  UIMAD UR4, UR54, UR9, UR37 ;  /* 0x00000009360472a4 */ /* 0x000fe2000f8e0225 */
[----:B------:R-:W-:Y:S02]  /*5280*/  @!UP0 UMOV UR5, UR10 ;  /* 0x0000000a00058c82 */ /* 0x000fe40008000000 */
[----:B------:R-:W-:Y:S02]  /*5290*/  UIMAD UR38, UR5, UR43, UR7 ;  /* 0x0000002b052672a4 */ /* 0x000fe4000f8e0207 */
[----:B------:R-:W-:Y:S11]  /*52a0*/  UIMAD UR37, UR6, UR54, UR4 ;  /* 0x00000036062572a4 */ /* 0x000ff6000f8e0204 */
[----:B------:R-:W-:Y:S01]  /*52b0*/  @!UPT UIADD3 URZ, UPT, UPT, URZ, URZ, URZ ;  /* 0x000000fffffff290 */ /* 0x000fe2000fffe0ff */
.L_x_87:
[----:B------:R-:W-:Y:S01]  /*52c0*/  UISETP.NE.AND UP0, UPT, UR39, 0x1, UPT ;  /* 0x000000012700788c */ /* 0x000fe2000bf05270 */
[----:B------:R-:W-:Y:S01]  /*52d0*/  IADD3 R78, PT, PT, R78, 0x1, RZ ;  /* 0x000000014e4e7810 */ /* 0x000fe20007ffe0ff */
[----:B------:R-:W-:Y:S02]  /*52e0*/  USHF.L.U32 UR50, UR20, 0x6, URZ ;  /* 0x0000000614327899 */ /* 0x000fe400080006ff */
[----:B------:R-:W-:Y:S07]  /*52f0*/  USHF.L.U32 UR49, UR26, 0x7, URZ ;  /* 0x000000071a317899 */ /* 0x000fee00080006ff */
[----:B------:R-:W2:Y:S01]  /*5300*/  @!UP0 LDCU.128 UR12, c[0x0][0xb10] ;  /* 0x00016200ff0c87ac */ /* 0x000ea20008000c00 */
[----:B------:R-:W3:Y:S01]  /*5310*/  @!UP0 LDCU UR5, c[0x0][0xb0c] ;  /* 0x00016180ff0587ac */ /* 0x000ee20008000800 */
[----:B------:R-:W4:Y:S01]  /*5320*/  @!UP0 LDCU UR10, c[0x0][0xb20] ;  /* 0x00016400ff0a87ac */ /* 0x000f220008000800 */
[----:B--2---:R-:W-:Y:S02]  /*5330*/  UIMAD.WIDE.U32 UR8, UR38, UR12, URZ ;  /* 0x0000000c260872a5 */ /* 0x004fe4000f8e00ff */
[----:B------:R-:W-:Y:S02]  /*5340*/  UIMAD.WIDE.U32 UR6, UR37, UR15, URZ ;  /* 0x0000000f250672a5 */ /* 0x000fe4000f8e00ff */
[----:B------:R-:W-:Y:S03]  /*5350*/  @!UP0 UISETP.NE.AND UP1, UPT, UR14, 0x1, UPT ;  /* 0x000000010e00888c */ /* 0x000fe6000bf25270 */
[----:B------:R-:W-:Y:S01]  /*5360*/  @!UP0 UMOV UR4, UR9 ;  /* 0x0000000900048c82 */ /* 0x000fe20008000000 */
[----:B---3--:R-:W-:Y:S02]  /*5370*/  @!UP0 UISETP.NE.AND UP2, UPT, UR5, 0x1, UPT ;  /* 0x000000010500888c */ /* 0x008fe4000bf45270 */
[----:B------:R-:W-:Y:S01]  /*5380*/  @!UP0 USHF.R.U32.HI UR4, URZ, UR13, UR4 ;  /* 0x0000000dff048299 */ /* 0x000fe20008011604 */
[----:B------:R-:W-:Y:S02]  /*5390*/  @!UP0 UMOV UR6, UR7 ;  /* 0x0000000700068c82 */ /* 0x000fe40008000000 */
[----:B----4-:R-:W-:Y:S02]  /*53a0*/  @!UP0 USHF.R.U32.HI UR6, URZ, UR10, UR6 ;  /* 0x0000000aff068299 */ /* 0x010fe40008011606 */
[----:B------:R-:W-:Y:S02]  /*53b0*/  @!UP0 USEL UR7, UR38, UR4, !UP2 ;  /* 0x0000000426078287 */ /* 0x000fe4000d000000 */
[----:B------:R-:W-:Y:S04]  /*53c0*/  @!UP0 USEL UR6, UR37, UR6, !UP1 ;  /* 0x0000000625068287 */ /* 0x000fe8000c800000 */
[----:B------:R-:W-:Y:S02]  /*53d0*/  @!UP0 UIADD3 UR4, UPT, UPT, -UR7, UR6, URZ ;  /* 0x0000000607048290 */ /* 0x000fe4000fffe1ff */
[----:B------:R-:W-:Y:S02]  /*53e0*/  @!UP0 UIADD3 UR6, UPT, UPT, UR7, -UR6, URZ ;  /* 0x8000000607068290 */ /* 0x000fe4000fffe0ff */
[----:B------:R-:W-:Y:S02]  /*53f0*/  @!UP0 UIMAD UR38, UR4, UR5, UR38 ;  /* 0x00000005042682a4 */ /* 0x000fe4000f8e0226 */
[----:B------:R-:W-:Y:S02]  /*5400*/  @!UP0 UIMAD UR37, UR6, UR14, UR37 ;  /* 0x0000000e062582a4 */ /* 0x000fe4000f8e0225 */
[----:B------:R-:W-:Y:S09]  /*5410*/  ULOP3.LUT UP0, URZ, UR62, 0x1b0, URZ, 0xc0, !UPT ;  /* 0x000001b03eff7892 */ /* 0x000ff2000f80c0ff */
[----:B------:R-:W-:Y:S05]  /*5420*/  BRA.U !UP0, `(.L_x_88) ;  /* 0x0000000108407547 */ /* 0x000fea000b800000 */
[----:B------:R-:W2:Y:S01]  /*5430*/  LDCU.64 UR8, c[0x4][0x80] ;  /* 0x01001000ff0877ac */ /* 0x000ea20008000a00 */
[----:B------:R-:W-:Y:S01]  /*5440*/  MOV R3, 0x0 ;  /* 0x0000000000037802 */ /* 0x000fe20000000f00 */
[----:B------:R-:W-:Y:S02]  /*5450*/  HFMA2 R12, -RZ, RZ, 0, 5.9604644775390625e-08 ;  /* 0x00000001ff0c7431 */ /* 0x000fe400000001ff */
[----:B------:R-:W-:Y:S02]  /*5460*/  IMAD.MOV.U32 R8, RZ, RZ, 0x70 ;  /* 0x00000070ff087424 */ /* 0x000fe400078e00ff */
[----:B------:R-:W-:Y:S01]  /*5470*/  IMAD.MOV.U32 R13, RZ, RZ, RZ ;  /* 0x000000ffff0d7224 */ /* 0x000fe200078e00ff */
[----:B------:R-:W3:Y:S01]  /*5480*/  LDCU.64 UR6, c[0x4][0x88] ;  /* 0x01001100ff0677ac */ /* 0x000ee20008000a00 */
[----:B------:R-:W4:Y:S01]  /*5490*/  LDC.64 R2, c[0x4][R3] ;  /* 0x0100000003027b82 */ /* 0x000f220000000a00 */
[----:B------:R-:W1:Y:S01]  /*54a0*/  LDCU.64 UR4, c[0x4][0x8] ;  /* 0x01000100ff0477ac */ /* 0x000e620008000a00 */
[----:B--2---:R-:W-:Y:S01]  /*54b0*/  MOV R5, UR9 ;  /* 0x0000000900057c02 */ /* 0x004fe20008000f00 */
[----:B------:R-:W-:Y:S01]  /*54c0*/  IMAD.U32 R4, RZ, RZ, UR8 ;  /* 0x00000008ff047e24 */ /* 0x000fe2000f8e00ff */
[----:B---3--:R-:W-:Y:S01]  /*54d0*/  MOV R7, UR7 ;  /* 0x0000000700077c02 */ /* 0x008fe20008000f00 */
[----:B------:R-:W-:Y:S01]  /*54e0*/  IMAD.U32 R6, RZ, RZ, UR6 ;  /* 0x00000006ff067e24 */ /* 0x000fe2000f8e00ff */
[----:B-1----:R-:W-:Y:S01]  /*54f0*/  MOV R11, UR5 ;  /* 0x00000005000b7c02 */ /* 0x002fe20008000f00 */
[----:B------:R-:W-:Y:S02]  /*5500*/  IMAD.U32 R10, RZ, RZ, UR4 ;  /* 0x00000004ff0a7e24 */ /* 0x000fe4000f8e00ff */
[----:B------:R-:W-:Y:S07]  /*5510*/  LEPC R20, `(.L_x_88) ;  /* 0x000000001014794e */ /* 0x000fee0000000000 */
[----:B----45:R-:W-:Y:S05]  /*5520*/  CALL.ABS.NOINC R2 ;  /* 0x0000000002007343 */ /* 0x030fea0003c00000 */
.L_x_88:
[----:B------:R-:W-:Y:S01]  /*5530*/  LOP3.LUT P0, RZ, R85, 0x1b0, RZ, 0xc0, !PT ;  /* 0x000001b055ff7812 */ /* 0x000fe2000780c0ff */
[----:B------:R-:W-:Y:S11]  /*5540*/  BSSY.RECONVERGENT B6, `(.L_x_89) ;  /* 0x0000013000067945 */ /* 0x000ff60003800200 */
[----:B------:R-:W-:Y:S01]  /*5550*/  @!UPT UIADD3 URZ, UPT, UPT, URZ, URZ, URZ ;  /* 0x000000fffffff290 */ /* 0x000fe2000fffe0ff */
[----:B------:R-:W-:Y:S05]  /*5560*/  @!P0 BRA `(.L_x_90) ;  /* 0x0000000000408947 */ /* 0x000fea0003800000 */
        /* <DEDUP_REMOVED lines=16> */
.L_x_90:
[----:B------:R-:W-:Y:S05]  /*5670*/  BSYNC.RECONVERGENT B6 ;  /* 0x0000000000067941 */ /* 0x000fea0003800200 */
.L_x_89:
[----:B------:R-:W-:Y:S01]  /*5680*/  R2UR UR4, R77 ;  /* 0x000000004d0472ca */ /* 0x000fe200000e0000 */
[----:B------:R-:W-:Y:S01]  /*5690*/  UISETP.NE.U32.AND UP0, UPT, UR60, URZ, UPT ;  /* 0x000000ff3c00728c */ /* 0x000fe2000bf05070 */
[----:B------:R-:W-:Y:S02]  /*56a0*/  ISETP.NE.U32.AND P4, PT, R72, RZ, PT ;  /* 0x000000ff4800720c */ /* 0x000fe40003f85070 */
[----:B------:R-:W-:Y:S01]  /*56b0*/  ISETP.NE.U32.AND P2, PT, RZ, UR56, PT ;  /* 0x00000038ff007c0c */ /* 0x000fe2000bf45070 */
[----:B------:R-:W-:Y:S01]  /*56c0*/  UISETP.NE.AND.EX UP1, UPT, UR61, URZ, UPT, UP0 ;  /* 0x000000ff3d00728c */ /* 0x000fe2000bf25300 */
[----:B------:R-:W-:Y:S01]  /*56d0*/  ISETP.NE.AND.EX P4, PT, R73, RZ, PT, P4 ;  /* 0x000000ff4900720c */ /* 0x000fe20003f85340 */
[----:B------:R-:W-:Y:S01]  /*56e0*/  UPLOP3.LUT UP0, UPT, UPT, UPT, UPT, 0x40, 0x4 ;  /* 0x000000000004789c */ /* 0x000fe20003f0e870 */
[----:B------:R-:W-:Y:S05]  /*56f0*/  ISETP.NE.AND.EX P2, PT, RZ, UR57, PT, P2 ;  /* 0x00000039ff007c0c */ /* 0x000fea000bf45320 */
[----:B------:R-:W-:Y:S06]  /*5700*/  UISETP.NE.AND UP2, UPT, UR4, URZ, UPT ;  /* 0x000000ff0400728c */ /* 0x000fec000bf45270 */
[----:B------:R-:W-:Y:S05]  /*5710*/  PLOP3.LUT P1, PT, PT, PT, UP2, 0x80, 0x8 ;  /* 0x000000000008781c */ /* 0x000fea0003f2f028 */
[----:B------:R-:W-:Y:S06]  /*5720*/  @UP2 UPLOP3.LUT UP0, UPT, UPT, UPT, UP1, 0x80, 0x8 ;  /* 0x000000000008289c */ /* 0x000fec0003f0f010 */
[----:B------:R-:W-:Y:S01]  /*5730*/  PLOP3.LUT P0, PT, PT, PT, UP0, 0x80, 0x8 ;  /* 0x000000000008781c */ /* 0x000fe20003f0f008 */
[----:B------:R-:W-:Y:S01]  /*5740*/  @!UPT UIADD3 URZ, UPT, UPT, URZ, URZ, URZ ;  /* 0x000000fffffff290 */ /* 0x000fe2000fffe0ff */
[----:B------:R-:W-:Y:S11]  /*5750*/  BRA.U !UP1, `(.L_x_91) ;  /* 0x00000001093c7547 */ /* 0x000ff6000b800000 */
[----:B------:R-:W-:Y:S01]  /*5760*/  UISETP.NE.U32.AND UP0, UPT, UR56, URZ, UPT ;  /* 0x000000ff3800728c */ /* 0x000fe2000bf05070 */
[----:B-1----:R-:W-:Y:S01]  /*5770*/  HFMA2 R0, -RZ, RZ, 0, 5.9604644775390625e-08 ;  /* 0x00000001ff007431 */ /* 0x002fe200000001ff */
[----:B------:R-:W1:Y:S01]  /*5780*/  LDCU.64 UR8, c[0x0][0x358] ;  /* 0x00006b00ff0877ac */ /* 0x000e620008000a00 */
[----:B------:R-:W-:Y:S01]  /*5790*/  IMAD.MOV.U32 R74, RZ, RZ, 0x1 ;  /* 0x00000001ff4a7424 */ /* 0x000fe200078e00ff */
[----:B------:R-:W-:Y:S06]  /*57a0*/  UISETP.NE.AND.EX UP0, UPT, UR57, URZ, UPT, UP0 ;  /* 0x000000ff3900728c */ /* 0x000fec000bf05300 */
[----:B------:R-:W-:Y:S05]  /*57b0*/  PLOP3.LUT P3, PT, PT, PT, UP0, 0x80, 0x8 ;  /* 0x000000000008781c */ /* 0x000fea0003f6f008 */
[----:B------:R-:W2:Y:S01]  /*57c0*/  @UP0 LDCU.64 UR4, c[0x0][0x888] ;  /* 0x00011100ff0407ac */ /* 0x000ea20008000a00 */
[----:B------:R-:W-:Y:S07]  /*57d0*/  @UP0 UIMAD UR6, UR36, UR60, URZ ;  /* 0x0000003c240602a4 */ /* 0x000fee000f8e02ff */
[----:B------:R-:W-:Y:S01]  /*57e0*/  @!P3 PRMT R74, R0, 0x7610, R74 ;  /* 0x00007610004ab816 */ /* 0x000fe2000000004a */
[----:B--2---:R-:W-:Y:S06]  /*57f0*/  @UP0 UIMAD.WIDE UR4, UR6, 0x4, UR4 ;  /* 0x00000004060408a5 */ /* 0x004fec000f8e0204 */
[----:B-----5:R-:W-:Y:S01]  /*5800*/  IMAD.U32 R40, RZ, RZ, UR4 ;  /* 0x00000004ff287e24 */ /* 0x020fe2000f8e00ff */
[----:B------:R-:W-:Y:S04]  /*5810*/  MOV R41, UR5 ;  /* 0x0000000500297c02 */ /* 0x000fe80008000f00 */
[----:B------:R-:W2:Y:S01]  /*5820*/  @!UP0 LDCU UR4, c[0x0][0x880] ;  /* 0x00011000ff0487ac */ /* 0x000ea20008000800 */
[----:B-1----:R3:W5:Y:S02]  /*5830*/  @P3 LDG.E R40, desc[UR8][R40.64] ;  /* 0x0000000828283981 */ /* 0x002764000c1e1900 */
[----:B--23--:R-:W-:Y:S02]  /*5840*/  @!P3 IMAD.U32 R40, RZ, RZ, UR4 ;  /* 0x00000004ff28be24 */ /* 0x00cfe4000f8e00ff */
.L_x_91:
[----:B------:R-:W-:Y:S05]  /*5850*/  @!P4 BRA `(.L_x_92) ;  /* 0x000000000024c947 */ /* 0x000fea0003800000 */
[----:B------:R-:W-:Y:S01]  /*5860*/  ISETP.NE.U32.AND P3, PT, R70, RZ, PT ;  /* 0x000000ff4600720c */ /* 0x000fe20003f65070 */
[----:B------:R-:W2:Y:S03]  /*5870*/  LDCU.64 UR4, c[0x0][0x358] ;  /* 0x00006b00ff0477ac */ /* 0x000ea60008000a00 */
[----:B------:R-:W-:Y:S11]  /*5880*/  ISETP.NE.AND.EX P3, PT, R71, RZ, PT, P3 ;  /* 0x000000ff4700720c */ /* 0x000ff60003f65330 */
[----:B------:R-:W-:Y:S02]  /*5890*/  @!UPT UIADD3 URZ, UPT, UPT, URZ, URZ, URZ ;  /* 0x000000fffffff290 */ /* 0x000fe4000fffe0ff */
[----:B------:R-:W3:Y:S01]  /*58a0*/  @P3 LDC.64 R2, c[0x0][0x8a8] ;  /* 0x00022a00ff023b82 */ /* 0x000ee20000000a00 */
[----:B-1----:R-:W-:Y:S04]  /*58b0*/  @P3 IMAD R0, R72, UR36, RZ ;  /* 0x0000002448003c24 */ /* 0x002fe8000f8e02ff */
[----:B---3--:R-:W-:Y:S05]  /*58c0*/  @P3 IMAD.WIDE R2, R0, 0x4, R2 ;  /* 0x0000000400023825 */ /* 0x008fea00078e0202 */
[----:B--2--5:R2:W5:Y:S02]  /*58d0*/  @P3 LDG.E R38, desc[UR4][R2.64] ;  /* 0x0000000402263981 */ /* 0x024564000c1e1900 */
[----:B--2---:R-:W3:Y:S02]  /*58e0*/  @!P3 LDC R38, c[0x0][0x8a0] ;  /* 0x00022800ff26bb82 */ /* 0x004ee40000000800 */
.L_x_92:
[----:B-----5:R-:W-:Y:S01]  /*58f0*/  ISETP.NE.AND P4, PT, R40, RZ, PT ;  /* 0x000000ff2800720c */ /* 0x020fe20003f85270 */
[----:B------:R-:W-:Y:S01]  /*5900*/  BSSY B1, `(.L_x_93) ;  /* 0x0000042000017945 */ /* 0x000fe20003800000 */
[----:B------:R-:W-:Y:S01]  /*5910*/  SEL R6, RZ, 0xffffffff, P2 ;  /* 0xffffffffff067807 */ /* 0x000fe20001000000 */
[----:B------:R-:W-:Y:S01]  /*5920*/  IMAD.MOV.U32 R56, RZ, RZ, 0x1 ;  /* 0x00000001ff387424 */ /* 0x000fe200078e00ff */
[----:B------:R-:W-:Y:S02]  /*5930*/  LOP3.LUT P3, RZ, R74, 0xff, RZ, 0xc0, !PT ;  /* 0x000000ff4aff7812 */ /* 0x000fe4000786c0ff */
[----:B------:R-:W-:Y:S02]  /*5940*/  CS2R R46, SRZ ;  /* 0x00000000002e7805 */ /* 0x000fe4000001ff00 */
[----:B-1----:R-:W-:Y:S02]  /*5950*/  @P1 SEL R0, RZ, 0xffffffff, P4 ;  /* 0xffffffffff001807 */ /* 0x002fe40002000000 */
[----:B------:R-:W-:Y:S02]  /*5960*/  CS2R R44, SRZ ;  /* 0x00000000002c7805 */ /* 0x000fe4000001ff00 */
[----:B------:R-:W-:Y:S02]  /*5970*/  LEA R3, R81, UR44, 0x3 ;  /* 0x0000002c51037c11 */ /* 0x000fe4000f8e18ff */
[----:B------:R-:W-:Y:S02]  /*5980*/  CS2R R50, SRZ ;  /* 0x0000000000327805 */ /* 0x000fe4000001ff00 */
[----:B------:R-:W-:Y:S02]  /*5990*/  @P0 SEL R0, R6, R0, !P3 ;  /* 0x0000000006000207 */ /* 0x000fe40005800000 */
[----:B------:R-:W-:Y:S02]  /*59a0*/  CS2R R48, SRZ ;  /* 0x0000000000307805 */ /* 0x000fe4000001ff00 */
[----:B------:R-:W-:Y:S02]  /*59b0*/  LEA R43, R36, UR44, 0x3 ;  /* 0x0000002c242b7c11 */ /* 0x000fe4000f8e18ff */
[----:B------:R-:W-:Y:S02]  /*59c0*/  @P1 LOP3.LUT R0, R0, 0x1, RZ, 0xc0, !PT ;  /* 0x0000000100001812 */ /* 0x000fe400078ec0ff */
[----:B------:R-:W-:Y:S02]  /*59d0*/  SHF.L.U32 R4, R83, 0x1f, RZ ;  /* 0x0000001f53047819 */ /* 0x000fe400000006ff */
[----:B------:R-:W-:Y:S02]  /*59e0*/  ISETP.NE.U32.OR P6, PT, R0, 0x1, !P1 ;  /* 0x000000010000780c */ /* 0x000fe40004fc5470 */
[----:B------:R-:W-:Y:S02]  /*59f0*/  PLOP3.LUT P2, PT, PT, PT, UP1, 0x80, 0x8 ;  /* 0x000000000008781c */ /* 0x000fe40003f4f018 */
[----:B------:R-:W-:Y:S02]  /*5a00*/  LEA.HI R39, R36, R36, RZ, 0x1 ;  /* 0x0000002424277211 */ /* 0x000fe400078f08ff */
[----:B------:R-:W-:Y:S02]  /*5a10*/  SEL R5, RZ, 0xffffffff, P4 ;  /* 0xffffffffff057807 */ /* 0x000fe40002000000 */
[----:B------:R-:W-:Y:S05]  /*5a20*/  P2R R2, PR, RZ, 0x40 ;  /* 0x00000040ff027803 */ /* 0x000fea0000000000 */
[----:B------:R-:W-:Y:S02]  /*5a30*/  @P6 SHF.L.U32 R0, R80, 0x1f, RZ ;  /* 0x0000001f50006819 */ /* 0x000fe400000006ff */
[----:B------:R-:W-:Y:S02]  /*5a40*/  @P2 SEL R5, R6, R5, !P3 ;  /* 0x0000000506052207 */ /* 0x000fe40005800000 */
[----:B------:R1:W2:Y:S02]  /*5a50*/  @P6 SYNCS.PHASECHK.TRANS64.TRYWAIT P1, [R3+URZ+0x40], R0 ;  /* 0x00004000030065a7 */ /* 0x0002a400080211ff */
[----:B------:R-:W-:Y:S04]  /*5a60*/  LOP3.LUT R5, R5, 0x1, RZ, 0xc0, !PT ;  /* 0x0000000105057812 */ /* 0x000fe800078ec0ff */
[----:B------:R-:W-:Y:S04]  /*5a70*/  ISETP.NE.U32.AND P5, PT, R5, 0x1, PT ;  /* 0x000000010500780c */ /* 0x000fe80003fa5070 */
[----:B------:R-:W-:Y:S01]  /*5a80*/  P2R R57, PR, RZ, 0x20 ;  /* 0x00000020ff397803 */ /* 0x000fe20000000000 */
[----:B------:R4:W3:Y:S01]  /*5a90*/  SYNCS.PHASECHK.TRANS64.TRYWAIT P0, [R43+URZ+0x90], R4 ;  /* 0x000090042b0075a7 */ /* 0x0008e200080011ff */
[C---:B-1----:R-:W-:Y:S01]  /*5aa0*/  IMAD.SHL.U32 R0, R39.reuse, 0x40, RZ ;  /* 0x0000004027007824 */ /* 0x042fe200078e00ff */
[----:B------:R-:W-:Y:S04]  /*5ab0*/  LOP3.LUT R39, R39, 0xffe, RZ, 0xc0, !PT ;  /* 0x00000ffe27277812 */ /* 0x000fe800078ec0ff */
[----:B------:R-:W-:Y:S01]  /*5ac0*/  LOP3.LUT R0, R0, 0xffffff80, RZ, 0xc0, !PT ;  /* 0xffffff8000007812 */ /* 0x000fe200078ec0ff */
[----:B------:R-:W-:Y:S04]  /*5ad0*/  IMAD.IADD R39, R36, 0x1, -R39 ;  /* 0x0000000124277824 */ /* 0x000fe800078e0a27 */
[----:B------:R-:W-:Y:S04]  /*5ae0*/  IMAD.IADD R0, R37, 0x1, R0 ;  /* 0x0000000125007824 */ /* 0x000fe800078e0200 */
[----:B------:R-:W-:Y:S01]  /*5af0*/  IMAD R39, R39, 0x100000, R0 ;  /* 0x0010000027277824 */ /* 0x000fe200078e0200 */
[----:B--2---:R-:W-:Y:S01]  /*5b00*/  @P6 SEL R56, RZ, 0x1, !P1 ;  /* 0x00000001ff386807 */ /* 0x004fe20004800000 */
[----:B----4-:R-:W-:Y:S06]  /*5b10*/  @!P6 BRA `(.L_x_94) ;  /* 0x000000000080e947 */ /* 0x010fec0003800000 */
[----:B------:R-:W-:Y:S01]  /*5b20*/  @P5 IMAD R6, R81, 0x1000, R69 ;  /* 0x0000100051065824 */ /* 0x000fe200078e0245 */
[----:B------:R-:W-:Y:S01]  /*5b30*/  ISETP.NE.AND P1, PT, R56, RZ, PT ;  /* 0x000000ff3800720c */ /* 0x000fe20003f25270 */
[----:B------:R-:W-:Y:S01]  /*5b40*/  BSSY B0, `(.L_x_95) ;  /* 0x000000b000007945 */ /* 0x000fe20003800000 */
[----:B------:R-:W-:Y:S01]  /*5b50*/  CS2R R50, SRZ ;  /* 0x0000000000327805 */ /* 0x000fe2000001ff00 */
[----:B------:R-:W-:Y:S01]  /*5b60*/  @P5 VIADD R5, R6, UR44 ;  /* 0x0000002c06055c36 */ /* 0x000fe20008000000 */
[----:B------:R-:W-:Y:S02]  /*5b70*/  CS2R R48, SRZ ;  /* 0x0000000000307805 */ /* 0x000fe4000001ff00 */
[----:B------:R-:W-:Y:S02]  /*5b80*/  CS2R R46, SRZ ;  /* 0x00000000002e7805 */ /* 0x000fe4000001ff00 */
[----:B------:R-:W-:Y:S01]  /*5b90*/  CS2R R44, SRZ ;  /* 0x00000000002c7805 */ /* 0x000fe2000001ff00 */
[----:B------:R-:W-:Y:S04]  /*5ba0*/  @P5 IMAD R5, R84, -0x10, R5 ;  /* 0xfffffff054055824 */ /* 0x000fe800078e0205 */
[----:B------:R-:W-:Y:S05]  /*5bb0*/  @P1 BRA `(.L_x_96) ;  /* 0x00000000000c1947 */ /* 0x000fea0003800000 */
[----:B------:R-:W-:Y:S04]  /*5bc0*/  SHF.L.U32 R0, R80, 0x1f, RZ ;  /* 0x0000001f50007819 */ /* 0x000fe800000006ff */
[----:B------:R-:W1:Y:S02]  /*5bd0*/  SYNCS.PHASECHK.TRANS64.TRYWAIT P1, [R3+URZ+0x40], R0 ;  /* 0x00004000030075a7 */ /* 0x000e6400080211ff */
[----:B-1----:R-:W-:Y:S05]  /*5be0*/  @!P1 BRA `(.L_x_97) ;  /* 0x0000002400189947 */ /* 0x002fea0003800000 */
.L_x_96:
[----:B------:R-:W-:Y:S05]  /*5bf0*/  BSYNC B0 ;  /* 0x0000000000007941 */ /* 0x000fea0003800000 */
.L_x_95:
[----:B------:R-:W-:Y:S01]  /*5c00*/  ISETP.NE.AND P1, PT, R57, RZ, PT ;  /* 0x000000ff3900720c */ /* 0x000fe20003f25270 */
[----:B-1----:R-:W-:Y:S02]  /*5c10*/  VIADD R3, R3, 0x50 ;  /* 0x0000005003037836 */ /* 0x002fe40000000000 */
[----:B------:R-:W-:Y:S02]  /*5c20*/  IMAD.U32 R0, RZ, RZ, UR45 ;  /* 0x0000002dff007e24 */ /* 0x000fe4000f8e00ff */
[----:B------:R-:W-:Y:S03]  /*5c30*/  VIADD R81, R81, 0x1 ;  /* 0x0000000151517836 */ /* 0x000fe60000000000 */
[----:B------:R-:W-:Y:S05]  /*5c40*/  PRMT R0, R0, 0x654, R3 ;  /* 0x0000065400007816 */ /* 0x000fea0000000003 */
[----:B------:R1:W2:Y:S04]  /*5c50*/  @P1 LDS.128 R48, [R6+UR44+0x200] ;  /* 0x0002002c06301984 */ /* 0x0002a80008000c00 */
[----:B------:R1:W4:Y:S01]  /*5c60*/  @P1 LDS.128 R44, [R5+0x210] ;  /* 0x00021000052c1984 */ /* 0x0003220000000c00 */
[C---:B------:R-:W-:Y:S01]  /*5c70*/  ISETP.NE.AND P1, PT, R81.reuse, 0x2, PT ;  /* 0x000000025100780c */ /* 0x040fe20003f25270 */
[----:B------:R-:W-:Y:S01]  /*5c80*/  @!PT LDS RZ, [RZ] ;  /* 0x00000000fffff984 */ /* 0x000fe20000000800 */
[----:B------:R-:W-:Y:S01]  /*5c90*/  @!PT LDS RZ, [RZ] ;  /* 0x00000000fffff984 */ /* 0x000fe20000000800 */
[----:B------:R-:W-:Y:S01]  /*5ca0*/  @!PT LDS RZ, [RZ] ;  /* 0x00000000fffff984 */ /* 0x000fe20000000800 */
[----:B------:R-:W-:Y:S01]  /*5cb0*/  @!PT LDS RZ, [RZ] ;  /* 0x00000000fffff984 */ /* 0x000fe20000000800 */
[----:B------:R5:W-:Y:S06]  /*5cc0*/  MEMBAR.ALL.CTA ;  /* 0x0000000000007992 */ /* 0x000bec0000008000 */
[----:B-----5:R-:W5:Y:S01]  /*5cd0*/  FENCE.VIEW.ASYNC.S ;  /* 0x00000000000073c6 */ /* 0x020f620000000000 */
[----:B------:R-:W-:Y:S01]  /*5ce0*/  SEL R81, R81, RZ, P1 ;  /* 0x000000ff51517207 */ /* 0x000fe20000800000 */
[----:B-----5:R5:W-:Y:S02]  /*5cf0*/  SYNCS.ARRIVE.TRANS64.RED.A1T0 RZ, [R0+URZ], RZ ;  /* 0x000000ff00ff79a7 */ /* 0x020be400081004ff */
[----:B-----5:R-:W-:Y:S04]  /*5d00*/  SEL R0, RZ, 0x1, P1 ;  /* 0x00000001ff007807 */ /* 0x020fe80000800000 */
[----:B-12---:R-:W-:Y:S02]  /*5d10*/  LOP3.LUT R80, R80, R0, RZ, 0x3c, !PT ;  /* 0x0000000050507212 */ /* 0x006fe400078e3cff */
.L_x_94:
[----:B------:R-:W-:Y:S05]  /*5d20*/  BSYNC B1 ;  /* 0x0000000000017941 */ /* 0x000fea0003800000 */
.L_x_93:
[----:B------:R-:W-:Y:S04]  /*5d30*/  SHF.R.U32.HI R0, RZ, 0x15, R39 ;  /* 0x00000015ff007819 */ /* 0x000fe80000011627 */
[----:B------:R-:W-:Y:S01]  /*5d40*/  LOP3.LUT P1, RZ, R0, 0x3, R75, 0x48, !PT ;  /* 0x0000000300ff7812 */ /* 0x000fe2000782484b */
[----:B------:R-:W-:Y:S01]  /*5d50*/  @!UPT UIADD3 URZ, UPT, UPT, URZ, URZ, URZ ;  /* 0x000000fffffff290 */ /* 0x000fe2000fffe0ff */
[----:B---3--:R-:W-:Y:S11]  /*5d60*/  @P0 BRA `(.L_x_98) ;  /* 0x0000000000080947 */ /* 0x008ff60003800000 */
[----:B------:R-:W1:Y:S02]  /*5d70*/  SYNCS.PHASECHK.TRANS64.TRYWAIT P0, [R43+URZ+0x90], R4 ;  /* 0x000090042b0075a7 */ /* 0x000e6400080011ff */
[----:B-1----:R-:W-:Y:S05]  /*5d80*/  @!P0 BRA `(.L_x_99) ;  /* 0x0000002000c48947 */ /* 0x002fea0003800000 */
.L_x_98:
        /* <DEDUP_REMOVED lines=8> */
[----:B------:R-:W5:Y:S01]  /*5e10*/  LDCU.64 UR4, c[0x4][0x10] ;  /* 0x01000200ff0477ac */ /* 0x000f620008000a00 */
[----:B--2---:R-:W-:Y:S01]  /*5e20*/  MOV R5, UR9 ;  /* 0x0000000900057c02 */ /* 0x004fe20008000f00 */
[----:B-1----:R-:W-:Y:S01]  /*5e30*/  IMAD.U32 R4, RZ, RZ, UR8 ;  /* 0x00000008ff047e24 */ /* 0x002fe2000f8e00ff */
[----:B---3--:R-:W-:Y:S01]  /*5e40*/  MOV R7, UR7 ;  /* 0x0000000700077c02 */ /* 0x008fe20008000f00 */
[----:B------:R-:W-:Y:S01]  /*5e50*/  IMAD.U32 R6, RZ, RZ, UR6 ;  /* 0x00000006ff067e24 */ /* 0x000fe2000f8e00ff */
[----:B-----5:R-:W-:Y:S01]  /*5e60*/  MOV R11, UR5 ;  /* 0x00000005000b7c02 */ /* 0x020fe20008000f00 */
[----:B------:R-:W-:Y:S02]  /*5e70*/  IMAD.U32 R10, RZ, RZ, UR4 ;  /* 0x00000004ff0a7e24 */ /* 0x000fe4000f8e00ff */
[----:B------:R-:W-:Y:S07]  /*5e80*/  LEPC R20, `(.L_x_100) ;  /* 0x000000001014794e */ /* 0x000fee0000000000 */
[----:B----4-:R-:W-:Y:S05]  /*5e90*/  CALL.ABS.NOINC R14 ;  /* 0x000000000e007343 */ /* 0x010fea0003c00000 */
.L_x_100:
[----:B------:R-:W-:Y:S05]  /*5ea0*/  WARPSYNC.ALL ;  /* 0x0000000000007948 */ /* 0x000fea0003800000 */
[----:B------:R-:W-:Y:S01]  /*5eb0*/  R2UR UR4, R39 ;  /* 0x00000000270472ca */ /* 0x000fe200000e0000 */
[----:B------:R-:W-:Y:S01]  /*5ec0*/  BSSY.RECONVERGENT B0, `(.L_x_101) ;  /* 0x00000a0000007945 */ /* 0x000fe20003800200 */
[----:B------:R-:W-:Y:S02]  /*5ed0*/  ISETP.NE.AND P6, PT, R2, RZ, PT ;  /* 0x000000ff0200720c */ /* 0x000fe40003fc5270 */
[C---:B------:R-:W-:Y:S02]  /*5ee0*/  SHF.L.U32 R2, R48.reuse, 0x10, RZ ;  /* 0x0000001030027819 */ /* 0x040fe400000006ff */
[C---:B------:R-:W-:Y:S02]  /*5ef0*/  PRMT R3, R48.reuse, 0x8880, RZ ;  /* 0x0000888030037816 */ /* 0x040fe400000000ff */
[----:B------:R-:W-:Y:S02]  /*5f00*/  SHF.L.U32 R41, R48, 0x8, RZ ;  /* 0x0000000830297819 */ /* 0x000fe400000006ff */
[----:B------:R-:W-:Y:S02]  /*5f10*/  SHF.L.U32 R42, R49, 0x10, RZ ;  /* 0x00000010312a7819 */ /* 0x000fe400000006ff */
[----:B------:R-:W-:Y:S01]  /*5f20*/  ISETP.NE.AND P0, PT, R86, RZ, PT ;  /* 0x000000ff5600720c */ /* 0x000fe20003f05270 */
[----:B-1----:R-:W-:Y:S01]  /*5f30*/  LDTM.16dp32bit_t0_t15.x32 R4, tmem[UR4] ;  /* 0x00000004000479ee */ /* 0x002fe20008a80000 */
[----:B------:R-:W1:Y:S01]  /*5f40*/  LDTM.16dp32bit_t16_t31.x32 R4, tmem[UR4+0x20] ;  /* 0x00002004000479ee */ /* 0x000e620008aa0000 */
[----:B------:R-:W-:Y:S01]  /*5f50*/  SHF.R.S32.HI R42, RZ, 0x18, R42 ;  /* 0x00000018ff2a7819 */ /* 0x000fe2000001142a */
[C---:B-1----:R-:W-:Y:S01]  /*5f60*/  IMAD R0, R38.reuse, R4, RZ ;  /* 0x0000000426007224 */ /* 0x042fe200078e02ff */
[----:B------:R-:W-:Y:S01]  /*5f70*/  SHF.R.S32.HI R4, RZ, 0x18, R2 ;  /* 0x00000018ff047819 */ /* 0x000fe20000011402 */
[C---:B------:R-:W-:Y:S01]  /*5f80*/  IMAD R2, R38.reuse, R5, RZ ;  /* 0x0000000526027224 */ /* 0x040fe200078e02ff */
[----:B------:R-:W-:Y:S01]  /*5f90*/  SHF.R.S32.HI R5, RZ, 0x18, R41 ;  /* 0x00000018ff057819 */ /* 0x000fe20000011429 */
[----:B------:R-:W-:Y:S01]  /*5fa0*/  IMAD R0, R3, R40, R0 ;  /* 0x0000002803007224 */ /* 0x000fe200078e0200 */
[----:B------:R-:W-:Y:S01]  /*5fb0*/  PRMT R41, R49, 0x8880, RZ ;  /* 0x0000888031297816 */ /* 0x000fe200000000ff */
[----:B------:R-:W-:Y:S02]  /*5fc0*/  IMAD R3, R38, R6, RZ ;  /* 0x0000000626037224 */ /* 0x000fe400078e02ff */
[-C--:B------:R-:W-:Y:S01]  /*5fd0*/  IMAD R2, R4, R40.reuse, R2 ;  /* 0x0000002804027224 */ /* 0x080fe200078e0202 */
[----:B------:R-:W-:Y:S01]  /*5fe0*/  SHF.R.S32.HI R4, RZ, 0x18, R48 ;  /* 0x00000018ff047819 */ /* 0x000fe20000011430 */
[----:B------:R-:W-:Y:S02]  /*5ff0*/  IMAD R7, R38, R7, RZ ;  /* 0x0000000726077224 */ /* 0x000fe400078e02ff */
[-C--:B------:R-:W-:Y:S02]  /*6000*/  IMAD R3, R5, R40.reuse, R3 ;  /* 0x0000002805037224 */ /* 0x080fe400078e0203 */
[----:B------:R-:W-:Y:S02]  /*6010*/  IMAD R7, R4, R40, R7 ;  /* 0x0000002804077224 */ /* 0x000fe400078e0207 */
[C---:B------:R-:W-:Y:S02]  /*6020*/  IMAD R6, R38.reuse, R11, RZ ;  /* 0x0000000b26067224 */ /* 0x040fe400078e02ff */
[C---:B------:R-:W-:Y:S01]  /*6030*/  IMAD R11, R38.reuse, R16, RZ ;  /* 0x00000010260b7224 */ /* 0x040fe200078e02ff */
[----:B------:R-:W-:Y:S01]  /*6040*/  I2IP.S8.S32.SAT R52, R7, R3, RZ ;  /* 0x0000000307347239 */ /* 0x000fe200000014ff */
[C---:B------:R-:W-:Y:S02]  /*6050*/  IMAD R16, R38.reuse, R21, RZ ;  /* 0x0000001526107224 */ /* 0x040fe400078e02ff */
[----:B------:R-:W-:Y:S01]  /*6060*/  IMAD R21, R38, R26, RZ ;  /* 0x0000001a26157224 */ /* 0x000fe200078e02ff */
[----:B------:R-:W-:Y:S01]  /*6070*/  I2IP.S8.S32.SAT R52, R2, R0, R52 ;  /* 0x0000000002347239 */ /* 0x000fe20000001434 */
[C---:B------:R-:W-:Y:S01]  /*6080*/  IMAD R26, R38.reuse, R31, RZ ;  /* 0x0000001f261a7224 */ /* 0x040fe200078e02ff */
[----:B------:R-:W-:Y:S01]  /*6090*/  SHF.R.S32.HI R2, RZ, 0x18, R49 ;  /* 0x00000018ff027819 */ /* 0x000fe20000011431 */
[C---:B------:R-:W-:Y:S02]  /*60a0*/  IMAD R3, R38.reuse, R8, RZ ;  /* 0x0000000826037224 */ /* 0x040fe400078e02ff */
[----:B------:R-:W-:Y:S02]  /*60b0*/  IMAD.SHL.U32 R31, R49, 0x100, RZ ;  /* 0x00000100311f7824 */ /* 0x000fe400078e00ff */
[C---:B------:R-:W-:Y:S02]  /*60c0*/  IMAD R8, R38.reuse, R13, RZ ;  /* 0x0000000d26087224 */ /* 0x040fe400078e02ff */
[C---:B------:R-:W-:Y:S01]  /*60d0*/  IMAD R13, R38.reuse, R18, RZ ;  /* 0x00000012260d7224 */ /* 0x040fe200078e02ff */
[----:B------:R-:W-:Y:S01]  /*60e0*/  SHF.R.S32.HI R0, RZ, 0x18, R31 ;  /* 0x00000018ff007819 */ /* 0x000fe2000001141f */
[----:B------:R-:W-:Y:S01]  /*60f0*/  IMAD R18, R38, R23, RZ ;  /* 0x0000001726127224 */ /* 0x000fe200078e02ff */
[----:B------:R-:W-:Y:S01]  /*6100*/  SHF.L.U32 R31, R50, 0x10, RZ ;  /* 0x00000010321f7819 */ /* 0x000fe200000006ff */
[C---:B------:R-:W-:Y:S02]  /*6110*/  IMAD R4, R38.reuse, R9, RZ ;  /* 0x0000000926047224 */ /* 0x040fe400078e02ff */
[C---:B------:R-:W-:Y:S01]  /*6120*/  IMAD R23, R38.reuse, R28, RZ ;  /* 0x0000001c26177224 */ /* 0x040fe200078e02ff */
[----:B------:R-:W-:Y:S01]  /*6130*/  SHF.R.S32.HI R31, RZ, 0x18, R31 ;  /* 0x00000018ff1f7819 */ /* 0x000fe2000001141f */
[C---:B------:R-:W-:Y:S02]  /*6140*/  IMAD R7, R38.reuse, R12, RZ ;  /* 0x0000000c26077224 */ /* 0x040fe400078e02ff */
[----:B------:R-:W-:Y:S01]  /*6150*/  IMAD R28, R38, R33, RZ ;  /* 0x00000021261c7224 */ /* 0x000fe200078e02ff */
[----:B------:R-:W-:Y:S01]  /*6160*/  PRMT R33, R50, 0x8880, RZ ;  /* 0x0000888032217816 */ /* 0x000fe200000000ff */
[----:B------:R-:W-:Y:S02]  /*6170*/  IMAD R3, R41, R40, R3 ;  /* 0x0000002829037224 */ /* 0x000fe400078e0203 */
[C---:B------:R-:W-:Y:S02]  /*6180*/  IMAD R12, R38.reuse, R17, RZ ;  /* 0x00000011260c7224 */ /* 0x040fe400078e02ff */
[C---:B------:R-:W-:Y:S02]  /*6190*/  IMAD R5, R38.reuse, R10, RZ ;  /* 0x0000000a26057224 */ /* 0x040fe400078e02ff */
[----:B------:R-:W-:Y:S02]  /*61a0*/  IMAD R17, R38, R22, RZ ;  /* 0x0000001626117224 */ /* 0x000fe400078e02ff */
[----:B------:R-:W-:Y:S02]  /*61b0*/  IMAD R4, R42, R40, R4 ;  /* 0x000000282a047224 */ /* 0x000fe400078e0204 */
[C---:B------:R-:W-:Y:S02]  /*61c0*/  IMAD R22, R38.reuse, R27, RZ ;  /* 0x0000001b26167224 */ /* 0x040fe400078e02ff */
[----:B------:R-:W-:Y:S01]  /*61d0*/  IMAD R27, R38, R32, RZ ;  /* 0x00000020261b7224 */ /* 0x000fe200078e02ff */
[----:B------:R-:W-:Y:S01]  /*61e0*/  SHF.L.U32 R32, R50, 0x8, RZ ;  /* 0x0000000832207819 */ /* 0x000fe200000006ff */
[-C--:B------:R-:W-:Y:S02]  /*61f0*/  IMAD R5, R0, R40.reuse, R5 ;  /* 0x0000002800057224 */ /* 0x080fe400078e0205 */
[----:B------:R-:W-:Y:S01]  /*6200*/  IMAD.MOV.U32 R0, RZ, RZ, R33 ;  /* 0x000000ffff007224 */ /* 0x000fe200078e0021 */
[----:B------:R-:W-:Y:S01]  /*6210*/  SHF.R.S32.HI R32, RZ, 0x18, R32 ;  /* 0x00000018ff207819 */ /* 0x000fe20000011420 */
[-C--:B------:R-:W-:Y:S01]  /*6220*/  IMAD R6, R2, R40.reuse, R6 ;  /* 0x0000002802067224 */ /* 0x080fe200078e0206 */
[----:B------:R-:W-:Y:S01]  /*6230*/  SHF.R.S32.HI R2, RZ, 0x18, R50 ;  /* 0x00000018ff027819 */ /* 0x000fe20000011432 */
[----:B------:R-:W-:Y:S01]  /*6240*/  IMAD R7, R0, R40, R7 ;  /* 0x0000002800077224 */ /* 0x000fe200078e0207 */
[----:B------:R-:W-:Y:S01]  /*6250*/  PRMT R0, R51, 0x8880, RZ ;  /* 0x0000888033007816 */ /* 0x000fe200000000ff */
[----:B------:R-:W-:Y:S01]  /*6260*/  IMAD R9, R38, R14, RZ ;  /* 0x0000000e26097224 */ /* 0x000fe200078e02ff */
[----:B------:R-:W-:Y:S01]  /*6270*/  I2IP.S8.S32.SAT R6, R6, R5, RZ ;  /* 0x0000000506067239 */ /* 0x000fe200000014ff */
[-C--:B------:R-:W-:Y:S01]  /*6280*/  IMAD R8, R31, R40.reuse, R8 ;  /* 0x000000281f087224 */ /* 0x080fe200078e0208 */
[C---:B------:R-:W-:Y:S01]  /*6290*/  SHF.L.U32 R31, R51.reuse, 0x8, RZ ;  /* 0x00000008331f7819 */ /* 0x040fe200000006ff */
[----:B------:R-:W-:Y:S01]  /*62a0*/  IMAD R10, R38, R15, RZ ;  /* 0x0000000f260a7224 */ /* 0x000fe200078e02ff */
[----:B------:R-:W-:Y:S01]  /*62b0*/  I2IP.S8.S32.SAT R53, R4, R3, R6 ;  /* 0x0000000304357239 */ /* 0x000fe20000001406 */
[-C--:B------:R-:W-:Y:S01]  /*62c0*/  IMAD R9, R32, R40.reuse, R9 ;  /* 0x0000002820097224 */ /* 0x080fe200078e0209 */
[----:B------:R-:W-:Y:S01]  /*62d0*/  SHF.R.S32.HI R5, RZ, 0x18, R31 ;  /* 0x00000018ff057819 */ /* 0x000fe2000001141f */
[-C--:B------:R-:W-:Y:S01]  /*62e0*/  IMAD R10, R2, R40.reuse, R10 ;  /* 0x00000028020a7224 */ /* 0x080fe200078e020a */
[----:B------:R-:W-:Y:S01]  /*62f0*/  SHF.L.U32 R2, R51, 0x10, RZ ;  /* 0x0000001033027819 */ /* 0x000fe200000006ff */
[----:B------:R-:W-:Y:S01]  /*6300*/  IMAD R11, R0, R40, R11 ;  /* 0x00000028000b7224 */ /* 0x000fe200078e020b */
[----:B------:R-:W-:Y:S01]  /*6310*/  SHF.R.S32.HI R0, RZ, 0x18, R51 ;  /* 0x00000018ff007819 */ /* 0x000fe20000011433 */
[C---:B------:R-:W-:Y:S01]  /*6320*/  IMAD R15, R38.reuse, R20, RZ ;  /* 0x00000014260f7224 */ /* 0x040fe200078e02ff */
[----:B------:R-:W-:Y:S01]  /*6330*/  SHF.R.S32.HI R2, RZ, 0x18, R2 ;  /* 0x00000018ff027819 */ /* 0x000fe20000011402 */
[C---:B------:R-:W-:Y:S01]  /*6340*/  IMAD R14, R38.reuse, R19, RZ ;  /* 0x00000013260e7224 */ /* 0x040fe200078e02ff */
[C---:B----4-:R-:W-:Y:S01]  /*6350*/  SHF.L.U32 R4, R45.reuse, 0x10, RZ ;  /* 0x000000102d047819 */ /* 0x050fe200000006ff */
[----:B------:R-:W-:Y:S01]  /*6360*/  IMAD R19, R38, R24, RZ ;  /* 0x0000001826137224 */ /* 0x000fe200078e02ff */
[----:B------:R-:W-:Y:S01]  /*6370*/  PRMT R3, R45, 0x8880, RZ ;  /* 0x000088802d037816 */ /* 0x000fe200000000ff */
[-C--:B------:R-:W-:Y:S01]  /*6380*/  IMAD R12, R2, R40.reuse, R12 ;  /* 0x00000028020c7224 */ /* 0x080fe200078e020c */
[----:B------:R-:W-:Y:S01]  /*6390*/  PRMT R2, R44, 0x8880, RZ ;  /* 0x000088802c027816 */ /* 0x000fe200000000ff */
[-C--:B------:R-:W-:Y:S01]  /*63a0*/  IMAD R13, R5, R40.reuse, R13 ;  /* 0x00000028050d7224 */ /* 0x080fe200078e020d */
[----:B------:R-:W-:Y:S01]  /*63b0*/  SHF.R.S32.HI R4, RZ, 0x18, R4 ;  /* 0x00000018ff047819 */ /* 0x000fe20000011404 */
[----:B------:R-:W-:Y:S01]  /*63c0*/  IMAD R14, R0, R40, R14 ;  /* 0x00000028000e7224 */ /* 0x000fe200078e020e */
[----:B------:R-:W-:Y:S01]  /*63d0*/  MOV R0, R2 ;  /* 0x0000000200007202 */ /* 0x000fe20000000f00 */
[----:B------:R-:W-:Y:S01]  /*63e0*/  IMAD.U32 R5, R44, 0x10000, RZ ;  /* 0x000100002c057824 */ /* 0x000fe200078e00ff */
[----:B------:R-:W-:Y:S01]  /*63f0*/  I2IP.S8.S32.SAT R9, R10, R9, RZ ;  /* 0x000000090a097239 */ /* 0x000fe200000014ff */
[----:B------:R-:W-:Y:S01]  /*6400*/  IMAD R20, R38, R25, RZ ;  /* 0x0000001926147224 */ /* 0x000fe200078e02ff */
[----:B------:R-:W-:Y:S01]  /*6410*/  I2IP.S8.S32.SAT R13, R14, R13, RZ ;  /* 0x0000000d0e0d7239 */ /* 0x000fe200000014ff */
[----:B------:R-:W-:Y:S01]  /*6420*/  IMAD R15, R0, R40, R15 ;  /* 0x00000028000f7224 */ /* 0x000fe200078e020f */
[----:B------:R-:W-:Y:S01]  /*6430*/  SHF.R.S32.HI R2, RZ, 0x18, R5 ;  /* 0x00000018ff027819 */ /* 0x000fe20000011405 */
[----:B------:R-:W-:Y:S01]  /*6440*/  IMAD R24, R38, R29, RZ ;  /* 0x0000001d26187224 */ /* 0x000fe200078e02ff */
[----:B------:R-:W-:Y:S01]  /*6450*/  SHF.L.U32 R0, R44, 0x8, RZ ;  /* 0x000000082c007819 */ /* 0x000fe200000006ff */
[----:B------:R-:W-:Y:S01]  /*6460*/  IMAD R25, R38, R30, RZ ;  /* 0x0000001e26197224 */ /* 0x000fe200078e02ff */
[----:B------:R-:W-:Y:S01]  /*6470*/  I2IP.S8.S32.SAT R54, R8, R7, R9 ;  /* 0x0000000708367239 */ /* 0x000fe20000001409 */
[----:B------:R-:W-:Y:S01]  /*6480*/  IMAD R16, R2, R40, R16 ;  /* 0x0000002802107224 */ /* 0x000fe200078e0210 */
[----:B------:R-:W-:Y:S01]  /*6490*/  SHF.R.S32.HI R0, RZ, 0x18, R0 ;  /* 0x00000018ff007819 */ /* 0x000fe20000011400 */
[----:B------:R-:W-:Y:S01]  /*64a0*/  IMAD R29, R38, R34, RZ ;  /* 0x00000022261d7224 */ /* 0x000fe200078e02ff */
[----:B------:R-:W-:Y:S01]  /*64b0*/  SHF.R.S32.HI R2, RZ, 0x18, R44 ;  /* 0x00000018ff027819 */ /* 0x000fe2000001142c */
[----:B------:R-:W-:Y:S01]  /*64c0*/  IMAD.SHL.U32 R5, R45, 0x100, RZ ;  /* 0x000001002d057824 */ /* 0x000fe200078e00ff */
[----:B------:R-:W-:Y:S01]  /*64d0*/  I2IP.S8.S32.SAT R55, R12, R11, R13 ;  /* 0x0000000b0c377239 */ /* 0x000fe2000000140d */
[-C--:B------:R-:W-:Y:S02]  /*64e0*/  IMAD R17, R0, R40.reuse, R17 ;  /* 0x0000002800117224 */ /* 0x080fe400078e0211 */
[-C--:B------:R-:W-:Y:S01]  /*64f0*/  IMAD R18, R2, R40.reuse, R18 ;  /* 0x0000002802127224 */ /* 0x080fe200078e0212 */
[----:B------:R-:W-:Y:S01]  /*6500*/  SHF.R.S32.HI R0, RZ, 0x18, R5 ;  /* 0x00000018ff007819 */ /* 0x000fe20000011405 */
[-C--:B------:R-:W-:Y:S01]  /*6510*/  IMAD R19, R3, R40.reuse, R19 ;  /* 0x0000002803137224 */ /* 0x080fe200078e0213 */
[----:B------:R-:W-:Y:S01]  /*6520*/  SHF.R.S32.HI R2, RZ, 0x18, R45 ;  /* 0x00000018ff027819 */ /* 0x000fe2000001142d */
[-C--:B------:R-:W-:Y:S01]  /*6530*/  IMAD R20, R4, R40.reuse, R20 ;  /* 0x0000002804147224 */ /* 0x080fe200078e0214 */
[----:B------:R-:W-:Y:S01]  /*6540*/  SHF.L.U32 R4, R46, 0x10, RZ ;  /* 0x000000102e047819 */ /* 0x000fe200000006ff */
[-C--:B------:R-:W-:Y:S01]  /*6550*/  IMAD R21, R0, R40.reuse, R21 ;  /* 0x0000002800157224 */ /* 0x080fe200078e0215 */
[C---:B------:R-:W-:Y:S01]  /*6560*/  PRMT R0, R46.reuse, 0x8880, RZ ;  /* 0x000088802e007816 */ /* 0x040fe200000000ff */
[----:B------:R1:W-:Y:S01]  /*6570*/  STS.128 [R69+UR44+0x2200], R52 ;  /* 0x0022003445007988 */ /* 0x0003e20008000c2c */
[----:B------:R-:W-:Y:S01]  /*6580*/  SHF.L.U32 R3, R46, 0x8, RZ ;  /* 0x000000082e037819 */ /* 0x000fe200000006ff */
[-C--:B------:R-:W-:Y:S01]  /*6590*/  IMAD R22, R2, R40.reuse, R22 ;  /* 0x0000002802167224 */ /* 0x080fe200078e0216 */
[----:B------:R-:W-:Y:S01]  /*65a0*/  SHF.R.S32.HI R2, RZ, 0x18, R4 ;  /* 0x00000018ff027819 */ /* 0x000fe20000011404 */
[-C--:B------:R-:W-:Y:S01]  /*65b0*/  IMAD R23, R0, R40.reuse, R23 ;  /* 0x0000002800177224 */ /* 0x080fe200078e0217 */
[----:B------:R-:W-:Y:S01]  /*65c0*/  SHF.R.S32.HI R3, RZ, 0x18, R3 ;  /* 0x00000018ff037819 */ /* 0x000fe20000011403 */
[----:B------:R-:W-:Y:S01]  /*65d0*/  IMAD R30, R38, R35, RZ ;  /* 0x00000023261e7224 */ /* 0x000fe200078e02ff */
[----:B------:R-:W-:Y:S01]  /*65e0*/  SHF.R.S32.HI R0, RZ, 0x18, R46 ;  /* 0x00000018ff007819 */ /* 0x000fe2000001142e */
[-C--:B------:R-:W-:Y:S01]  /*65f0*/  IMAD R24, R2, R40.reuse, R24 ;  /* 0x0000002802187224 */ /* 0x080fe200078e0218 */
[----:B------:R-:W-:Y:S01]  /*6600*/  PRMT R2, R47, 0x8880, RZ ;  /* 0x000088802f027816 */ /* 0x000fe200000000ff */
[-C--:B------:R-:W-:Y:S01]  /*6610*/  IMAD R25, R3, R40.reuse, R25 ;  /* 0x0000002803197224 */ /* 0x080fe200078e0219 */
[C---:B------:R-:W-:Y:S01]  /*6620*/  SHF.L.U32 R3, R47.reuse, 0x10, RZ ;  /* 0x000000102f037819 */ /* 0x040fe200000006ff */
[----:B------:R-:W-:Y:S01]  /*6630*/  IMAD.SHL.U32 R4, R47, 0x100, RZ ;  /* 0x000001002f047824 */ /* 0x000fe200078e00ff */
[----:B------:R-:W-:Y:S01]  /*6640*/  SHF.R.S32.HI R5, RZ, 0x18, R47 ;  /* 0x00000018ff057819 */ /* 0x000fe2000001142f */
[-C--:B------:R-:W-:Y:S01]  /*6650*/  IMAD R26, R0, R40.reuse, R26 ;  /* 0x00000028001a7224 */ /* 0x080fe200078e021a */
[----:B------:R-:W-:Y:S01]  /*6660*/  SHF.R.S32.HI R3, RZ, 0x18, R3 ;  /* 0x00000018ff037819 */ /* 0x000fe20000011403 */
[-C--:B------:R-:W-:Y:S01]  /*6670*/  IMAD R27, R2, R40.reuse, R27 ;  /* 0x00000028021b7224 */ /* 0x080fe200078e021b */
[----:B------:R-:W-:Y:S02]  /*6680*/  SHF.R.S32.HI R4, RZ, 0x18, R4 ;  /* 0x00000018ff047819 */ /* 0x000fe40000011404 */
[----:B------:R-:W-:Y:S01]  /*6690*/  I2IP.S8.S32.SAT R17, R18, R17, RZ ;  /* 0x0000001112117239 */ /* 0x000fe200000014ff */
[-C--:B------:R-:W-:Y:S01]  /*66a0*/  IMAD R28, R3, R40.reuse, R28 ;  /* 0x00000028031c7224 */ /* 0x080fe200078e021c */
[----:B------:R-:W-:Y:S01]  /*66b0*/  I2IP.S8.S32.SAT R21, R22, R21, RZ ;  /* 0x0000001516157239 */ /* 0x000fe200000014ff */
[-C--:B------:R-:W-:Y:S01]  /*66c0*/  IMAD R29, R4, R40.reuse, R29 ;  /* 0x00000028041d7224 */ /* 0x080fe200078e021d */
[----:B------:R-:W-:Y:S01]  /*66d0*/  I2IP.S8.S32.SAT R16, R16, R15, R17 ;  /* 0x0000000f10107239 */ /* 0x000fe20000001411 */
[----:B------:R-:W-:Y:S01]  /*66e0*/  IMAD R30, R5, R40, R30 ;  /* 0x00000028051e7224 */ /* 0x000fe200078e021e */
[----:B------:R-:W-:Y:S02]  /*66f0*/  I2IP.S8.S32.SAT R17, R20, R19, R21 ;  /* 0x0000001314117239 */ /* 0x000fe40000001415 */
[----:B------:R-:W-:Y:S02]  /*6700*/  I2IP.S8.S32.SAT R18, R26, R25, RZ ;  /* 0x000000191a127239 */ /* 0x000fe400000014ff */
[----:B------:R-:W-:Y:S02]  /*6710*/  I2IP.S8.S32.SAT R19, R30, R29, RZ ;  /* 0x0000001d1e137239 */ /* 0x000fe400000014ff */
[----:B------:R-:W-:Y:S02]  /*6720*/  IADD3 R2, PT, PT, R69, UR44, RZ ;  /* 0x0000002c45027c10 */ /* 0x000fe4000fffe0ff */
[----:B------:R-:W-:Y:S02]  /*6730*/  SHF.L.U32 R0, R79, 0x4, RZ ;  /* 0x000000044f007819 */ /* 0x000fe400000006ff */
[----:B------:R-:W-:Y:S02]  /*6740*/  I2IP.S8.S32.SAT R18, R24, R23, R18 ;  /* 0x0000001718127239 */ /* 0x000fe40000001412 */
[----:B------:R-:W-:Y:S02]  /*6750*/  I2IP.S8.S32.SAT R19, R28, R27, R19 ;  /* 0x0000001b1c137239 */ /* 0x000fe40000001413 */
[----:B------:R-:W-:Y:S02]  /*6760*/  IADD3 R87, PT, PT, R2, R0, RZ ;  /* 0x0000000002577210 */ /* 0x000fe40007ffe0ff */
[----:B------:R-:W-:Y:S02]  /*6770*/  LEA R3, R81, UR44, 0x3 ;  /* 0x0000002c51037c11 */ /* 0x000fe4000f8e18ff */
[----:B------:R-:W-:Y:S01]  /*6780*/  @P6 SHF.L.U32 R4, R80, 0x1f, RZ ;  /* 0x0000001f50046819 */ /* 0x000fe200000006ff */
[----:B------:R1:W-:Y:S01]  /*6790*/  STS.128 [R87+0x2210], R16 ;  /* 0x0022101057007388 */ /* 0x0003e20000000c00 */
[----:B------:R-:W-:Y:S01]  /*67a0*/  @!PT LDS RZ, [RZ] ;  /* 0x00000000fffff984 */ /* 0x000fe20000000800 */
[----:B------:R-:W-:Y:S01]  /*67b0*/  @!PT LDS RZ, [RZ] ;  /* 0x00000000fffff984 */ /* 0x000fe20000000800 */
[----:B------:R-:W-:Y:S01]  /*67c0*/  @!PT LDS RZ, [RZ] ;  /* 0x00000000fffff984 */ /* 0x000fe20000000800 */
[----:B------:R-:W-:Y:S01]  /*67d0*/  @!PT LDS RZ, [RZ] ;  /* 0x00000000fffff984 */ /* 0x000fe20000000800 */
[----:B------:R2:W-:Y:S07]  /*67e0*/  MEMBAR.ALL.CTA ;  /* 0x0000000000007992 */ /* 0x0005ee0000008000 */
[----:B--2---:R-:W2:Y:S02]  /*67f0*/  FENCE.VIEW.ASYNC.S ;  /* 0x00000000000073c6 */ /* 0x004ea40000000000 */
[----:B--2---:R-:W-:Y:S06]  /*6800*/  BAR.SYNC.DEFER_BLOCKING 0x1, 0x80 ;  /* 0x0042000000007b1d */ /* 0x004fec0000010000 */
[----:B------:R-:W-:Y:S05]  /*6810*/  @P0 BRA `(.L_x_102) ;  /* 0x0000000000280947 */ /* 0x000fea0003800000 */
[----:B------:R-:W2:Y:S01]  /*6820*/  LDCU.64 UR6, c[0x0][0x348] ;  /* 0x00006900ff0677ac */ /* 0x000ea20008000a00 */
[----:B------:R-:W-:Y:S01]  /*6830*/  UIADD3 UR4, UPT, UPT, UR44, 0x2200, URZ ;  /* 0x000022002c047890 */ /* 0x000fe2000fffe0ff */
[----:B------:R-:W-:Y:S05]  /*6840*/  UMOV UR51, UR36 ;  /* 0x0000002400337c82 */ /* 0x000fea0008000000 */
[----:B------:R-:W-:Y:S04]  /*6850*/  MOV R85, UR4 ;  /* 0x0000000400557c02 */ /* 0x000fe80008000f00 */
[----:B------:R-:W-:Y:S01]  /*6860*/  R2UR UR48, R85 ;  /* 0x00000000553072ca */ /* 0x000fe200000e0000 */
[----:B--2---:R-:W-:Y:S04]  /*6870*/  UIADD3 UR4, UP0, UPT, UR6, 0x680, URZ ;  /* 0x0000068006047890 */ /* 0x004fe8000ff1e0ff */
[----:B------:R-:W-:Y:S09]  /*6880*/  UIADD3.X UR5, UPT, UPT, URZ, UR7, URZ, UP0, !UPT ;  /* 0x00000007ff057290 */ /* 0x000ff200087fe4ff */
[----:B------:R2:W-:Y:S01]  /*6890*/  UTMASTG.3D [UR48], [UR4] ;  /* 0x00000030040073b5 */ /* 0x0005e20008010000 */
[----:B------:R0:W-:Y:S01]  /*68a0*/  UTMACMDFLUSH ;  /* 0x00000000000079b7 */ /* 0x0001e20000000000 */
[----:B--2---:R-:W-:Y:S04]  /*68b0*/  DEPBAR.LE SB0, 0x1 ;  /* 0x000080400000791a */ /* 0x004fe80000000000 */
.L_x_102:
[----:B------:R-:W-:Y:S05]  /*68c0*/  BSYNC.RECONVERGENT B0 ;  /* 0x0000000000007941 */ /* 0x000fea0003800200 */
.L_x_101:
[----:B------:R-:W-:Y:S06]  /*68d0*/  BAR.SYNC.DEFER_BLOCKING 0x1, 0x80 ;  /* 0x0042000000007b1d */ /* 0x000fec0000010000 */
[----:B------:R-:W2:Y:S01]  /*68e0*/  @P6 SYNCS.PHASECHK.TRANS64.TRYWAIT P0, [R3+URZ+0x40], R4 ;  /* 0x00004004030065a7 */ /* 0x000ea200080011ff */
[----:B------:R-:W-:Y:S01]  /*68f0*/  BSSY B1, `(.L_x_103) ;  /* 0x000001f000017945 */ /* 0x000fe20003800000 */
[----:B--2---:R-:W-:Y:S03]  /*6900*/  @P6 SEL R56, RZ, 0x1, !P0 ;  /* 0x00000001ff386807 */ /* 0x004fe60004000000 */
[----:B------:R-:W-:Y:S05]  /*6910*/  @!P6 BRA `(.L_x_104) ;  /* 0x000000000070e947 */ /* 0x000fea0003800000 */
[----:B------:R-:W-:Y:S01]  /*6920*/  ISETP.NE.AND P1, PT, R57, RZ, PT ;  /* 0x000000ff3900720c */ /* 0x000fe20003f25270 */
[----:B------:R-:W-:Y:S01]  /*6930*/  BSSY B0, `(.L_x_105) ;  /* 0x0000008000007945 */ /* 0x000fe20003800000 */
[----:B------:R-:W-:Y:S11]  /*6940*/  ISETP.NE.AND P0, PT, R56, RZ, PT ;  /* 0x000000ff3800720c */ /* 0x000ff60003f05270 */
[----:B------:R-:W-:Y:S04]  /*6950*/  @P1 IMAD R2, R81, 0x1000, R2 ;  /* 0x0000100051021824 */ /* 0x000fe800078e0202 */
[----:B------:R-:W-:Y:S01]  /*6960*/  @P1 IMAD.IADD R4, R0, 0x1, R2 ;  /* 0x0000000100041824 */ /* 0x000fe200078e0202 */
[----:B------:R-:W-:Y:S06]  /*6970*/  @P0 BRA `(.L_x_106) ;  /* 0x00000000000c0947 */ /* 0x000fec0003800000 */
[----:B------:R-:W-:Y:S04]  /*6980*/  SHF.L.U32 R0, R80, 0x1f, RZ ;  /* 0x0000001f50007819 */ /* 0x000fe800000006ff */
[----:B------:R-:W2:Y:S02]  /*6990*/  SYNCS.PHASECHK.TRANS64.TRYWAIT P0, [R3+URZ+0x40], R0 ;  /* 0x00004000030075a7 */ /* 0x000ea400080011ff */
[----:B--2---:R-:W-:Y:S05]  /*69a0*/  @!P0 BRA `(.L_x_107) ;  /* 0x0000001400d08947 */ /* 0x004fea0003800000 */
.L_x_106:
[----:B------:R-:W-:Y:S05]  /*69b0*/  BSYNC B0 ;  /* 0x0000000000007941 */ /* 0x000fea0003800000 */
.L_x_105:
[----:B------:R-:W-:Y:S01]  /*69c0*/  ISETP.NE.AND P0, PT, R57, RZ, PT ;  /* 0x000000ff3900720c */ /* 0x000fe20003f05270 */
[----:B--2---:R-:W-:Y:S02]  /*69d0*/  VIADD R3, R3, 0x50 ;  /* 0x0000005003037836 */ /* 0x004fe40000000000 */
[----:B------:R-:W-:Y:S02]  /*69e0*/  IMAD.U32 R0, RZ, RZ, UR45 ;  /* 0x0000002dff007e24 */ /* 0x000fe4000f8e00ff */
[----:B------:R-:W-:Y:S03]  /*69f0*/  VIADD R81, R81, 0x1 ;  /* 0x0000000151517836 */ /* 0x000fe60000000000 */
[----:B------:R-:W-:Y:S05]  /*6a00*/  PRMT R0, R0, 0x654, R3 ;  /* 0x0000065400007816 */ /* 0x000fea0000000003 */
[----:B------:R2:W3:Y:S04]  /*6a10*/  @P0 LDS.128 R48, [R2+0x200] ;  /* 0x0002000002300984 */ /* 0x0004e80000000c00 */
        /* <DEDUP_REMOVED lines=11> */
[----:B--23--:R-:W-:Y:S02]  /*6ad0*/  LOP3.LUT R80, R80, R0, RZ, 0x3c, !PT ;  /* 0x0000000050507212 */ /* 0x00cfe400078e3cff */
.L_x_104:
[----:B------:R-:W-:Y:S05]  /*6ae0*/  BSYNC B1 ;  /* 0x0000000000017941 */ /* 0x000fea0003800000 */
.L_x_103:
[----:B------:R-:W-:Y:S05]  /*6af0*/  VIADD R0, R39, 0x40 ;  /* 0x0000004027007836 */ /* 0x000fea0000000000 */
[----:B------:R-:W-:Y:S04]  /*6b00*/  SHF.R.U32.HI R0, RZ, 0x15, R0 ;  /* 0x00000015ff007819 */ /* 0x000fe80000011600 */
[----:B------:R-:W-:Y:S11]  /*6b10*/  LOP3.LUT P0, RZ, R0, 0x3, R75, 0x48, !PT ;  /* 0x0000000300ff7812 */ /* 0x000ff6000780484b */
[----:B------:R-:W-:Y:S02]  /*6b20*/  @!UPT UIADD3 URZ, UPT, UPT, URZ, URZ, URZ ;  /* 0x000000fffffff290 */ /* 0x000fe4000fffe0ff */
[----:B------:R-:W-:Y:S05]  /*6b30*/  @!P0 BRA `(.L_x_108) ;  /* 0x0000000000408947 */ /* 0x000fea0003800000 */
[----:B------:R-:W2:Y:S01]  /*6b40*/  LDCU.64 UR8, c[0x4][0x70] ;  /* 0x01000e00ff0877ac */ /* 0x000ea20008000a00 */
[----:B------:R-:W-:Y:S01]  /*6b50*/  MOV R3, 0x0 ;  /* 0x0000000000037802 */ /* 0x000fe20000000f00 */
[----:B------:R-:W-:Y:S02]  /*6b60*/  HFMA2 R12, -RZ, RZ, 0, 5.9604644775390625e-08 ;  /* 0x00000001ff0c7431 */ /* 0x000fe400000001ff */
[----:B------:R-:W-:Y:S02]  /*6b70*/  IMAD.MOV.U32 R8, RZ, RZ, 0x192 ;  /* 0x00000192ff087424 */ /* 0x000fe400078e00ff */
[----:B------:R-:W-:Y:S01]  /*6b80*/  IMAD.MOV.U32 R13, RZ, RZ, RZ ;  /* 0x000000ffff0d7224 */ /* 0x000fe200078e00ff */
[----:B------:R-:W3:Y:S01]  /*6b90*/  LDCU.64 UR6, c[0x4][0x78] ;  /* 0x01000f00ff0677ac */ /* 0x000ee20008000a00 */
[----:B------:R-:W1:Y:S01]  /*6ba0*/  LDC.64 R2, c[0x4][R3] ;  /* 0x0100000003027b82 */ /* 0x000e620000000a00 */
[----:B------:R-:W5:Y:S01]  /*6bb0*/  LDCU.64 UR4, c[0x4][0x10] ;  /* 0x01000200ff0477ac */ /* 0x000f620008000a00 */
[----:B--2---:R-:W-:Y:S01]  /*6bc0*/  MOV R5, UR9 ;  /* 0x0000000900057c02 */ /* 0x004fe20008000f00 */
[----:B------:R-:W-:Y:S01]  /*6bd0*/  IMAD.U32 R4, RZ, RZ, UR8 ;  /* 0x00000008ff047e24 */ /* 0x000fe2000f8e00ff */
[----:B---3--:R-:W-:Y:S01]  /*6be0*/  MOV R7, UR7 ;  /* 0x0000000700077c02 */ /* 0x008fe20008000f00 */
[----:B------:R-:W-:Y:S01]  /*6bf0*/  IMAD.U32 R6, RZ, RZ, UR6 ;  /* 0x00000006ff067e24 */ /* 0x000fe2000f8e00ff */
[----:B-----5:R-:W-:Y:S01]  /*6c00*/  MOV R11, UR5 ;  /* 0x00000005000b7c02 */ /* 0x020fe20008000f00 */
[----:B------:R-:W-:Y:S02]  /*6c10*/  IMAD.U32 R10, RZ, RZ, UR4 ;  /* 0x00000004ff0a7e24 */ /* 0x000fe4000f8e00ff */
[----:B------:R-:W-:Y:S07]  /*6c20*/  LEPC R20, `(.L_x_108) ;  /* 0x000000001014794e */ /* 0x000fee0000000000 */
[----:B-1--4-:R-:W-:Y:S05]  /*6c30*/  CALL.ABS.NOINC R2 ;  /* 0x0000000002007343 */ /* 0x012fea0003c00000 */
.L_x_108:
[----:B------:R-:W-:Y:S01]  /*6c40*/  ISETP.NE.AND P0, PT, R86, RZ, PT ;  /* 0x000000ff5600720c */ /* 0x000fe20003f05270 */
[----:B------:R-:W-:Y:S05]  /*6c50*/  WARPSYNC.ALL ;  /* 0x0000000000007948 */ /* 0x000fea0003800000 */
[----:B------:R-:W-:Y:S01]  /*6c60*/  IMAD.SHL.U32 R66, R49, 0x100, RZ ;  /* 0x0000010031427824 */ /* 0x000fe200078e00ff */
[----:B------:R-:W-:Y:S01]  /*6c70*/  R2UR UR4, R39 ;  /* 0x00000000270472ca */ /* 0x000fe200000e0000 */
[----:B------:R-:W-:Y:S01]  /*6c80*/  IMAD.SHL.U32 R60, R51, 0x100, RZ ;  /* 0x00000100333c7824 */ /* 0x000fe200078e00ff */
[C---:B------:R-:W-:Y:S01]  /*6c90*/  SHF.L.U32 R2, R48.reuse, 0x10, RZ ;  /* 0x0000001030027819 */ /* 0x040fe200000006ff */
[----:B-1--4-:R-:W-:Y:S01]  /*6ca0*/  IMAD.SHL.U32 R54, R45, 0x100, RZ ;  /* 0x000001002d367824 */ /* 0x012fe200078e00ff */
[C---:B------:R-:W-:Y:S01]  /*6cb0*/  PRMT R0, R48.reuse, 0x8880, RZ ;  /* 0x0000888030007816 */ /* 0x040fe200000000ff */
[----:B------:R-:W-:Y:S01]  /*6cc0*/  BSSY.RECONVERGENT B0, `(.L_x_109) ;  /* 0x000009f000007945 */ /* 0x000fe20003800200 */
[----:B------:R-:W-:Y:S02]  /*6cd0*/  SHF.L.U32 R3, R48, 0x8, RZ ;  /* 0x0000000830037819 */ /* 0x000fe400000006ff */
[----:B------:R-:W-:Y:S02]  /*6ce0*/  SHF.R.S32.HI R2, RZ, 0x18, R2 ;  /* 0x00000018ff027819 */ /* 0x000fe40000011402 */
[----:B------:R-:W-:Y:S02]  /*6cf0*/  PRMT R68, R49, 0x8880, RZ ;  /* 0x0000888031447816 */ /* 0x000fe400000000ff */
[----:B------:R-:W-:Y:S01]  /*6d00*/  SHF.R.S32.HI R3, RZ, 0x18, R3 ;  /* 0x00000018ff037819 */ /* 0x000fe20000011403 */
[----:B------:R-:W-:Y:S01]  /*6d10*/  LDTM.16dp32bit_t0_t15.x32 R4, tmem[UR4+0x40] ;  /* 0x00004004000479ee */ /* 0x000fe20008a80000 */
[----:B------:R-:W1:Y:S01]  /*6d20*/  LDTM.16dp32bit_t16_t31.x32 R4, tmem[UR4+0x60] ;  /* 0x00006004000479ee */ /* 0x000e620008aa0000 */
[----:B------:R-:W-:Y:S01]  /*6d30*/  NOP ;  /* 0x0000000000007918 */ /* 0x000fe20000000000 */
[C---:B------:R-:W-:Y:S02]  /*6d40*/  SHF.L.U32 R63, R50.reuse, 0x8, RZ ;  /* 0x00000008323f7819 */ /* 0x040fe400000006ff */
[C---:B------:R-:W-:Y:S02]  /*6d50*/  PRMT R62, R51.reuse, 0x8880, RZ ;  /* 0x00008880333e7816 */ /* 0x040fe400000000ff */
[----:B------:R-:W-:Y:S02]  /*6d60*/  SHF.L.U32 R61, R51, 0x10, RZ ;  /* 0x00000010333d7819 */ /* 0x000fe400000006ff */
[----:B------:R-:W-:Y:S02]  /*6d70*/  R2UR UR5, R43 ;  /* 0x000000002b0572ca */ /* 0x000fe400000e0000 */
[----:B------:R-:W-:Y:S01]  /*6d80*/  SHF.R.S32.HI R39, RZ, 0x18, R48 ;  /* 0x00000018ff277819 */ /* 0x000fe20000011430 */
[----:B------:R-:W-:Y:S01]  /*6d90*/  IMAD.SHL.U32 R48, R47, 0x100, RZ ;  /* 0x000001002f307824 */ /* 0x000fe200078e00ff */
[----:B------:R-:W-:Y:S02]  /*6da0*/  SHF.L.U32 R67, R49, 0x10, RZ ;  /* 0x0000001031437819 */ /* 0x000fe400000006ff */
[C---:B------:R-:W-:Y:S02]  /*6db0*/  PRMT R65, R50.reuse, 0x8880, RZ ;  /* 0x0000888032417816 */ /* 0x040fe400000000ff */
[----:B------:R-:W-:Y:S02]  /*6dc0*/  SHF.R.S32.HI R41, RZ, 0x18, R49 ;  /* 0x00000018ff297819 */ /* 0x000fe40000011431 */
[----:B------:R-:W-:Y:S02]  /*6dd0*/  SHF.L.U32 R64, R50, 0x10, RZ ;  /* 0x0000001032407819 */ /* 0x000fe400000006ff */
[----:B------:R-:W-:Y:S01]  /*6de0*/  SHF.R.S32.HI R42, RZ, 0x18, R50 ;  /* 0x00000018ff2a7819 */ /* 0x000fe20000011432 */
[----:B------:R-:W-:Y:S01]  /*6df0*/  UIADD3 UR4, UPT, UPT, UR5, 0xb0, URZ ;  /* 0x000000b005047890 */ /* 0x000fe2000fffe0ff */
[----:B------:R-:W-:Y:S01]  /*6e00*/  PRMT R59, R44, 0x8880, RZ ;  /* 0x000088802c3b7816 */ /* 0x000fe200000000ff */
[C---:B-1----:R-:W-:Y:S02]  /*6e10*/  IMAD R4, R38.reuse, R4, RZ ;  /* 0x0000000426047224 */ /* 0x042fe400078e02ff */
[----:B------:R-:W-:Y:S01]  /*6e20*/  UPRMT UR4, UR45, 0x654, UR4 ;  /* 0x000006542d047896 */ /* 0x000fe20008000004 */
[C---:B------:R-:W-:Y:S01]  /*6e30*/  IMAD R5, R38.reuse, R5, RZ ;  /* 0x0000000526057224 */ /* 0x040fe200078e02ff */
[----:B------:R-:W-:Y:S01]  /*6e40*/  SHF.R.S32.HI R43, RZ, 0x18, R51 ;  /* 0x00000018ff2b7819 */ /* 0x000fe20000011433 */
[----:B------:R-:W-:Y:S01]  /*6e50*/  IMAD R6, R38, R6, RZ ;  /* 0x0000000626067224 */ /* 0x000fe200078e02ff */
[----:B------:R-:W-:Y:S01]  /*6e60*/  SHF.L.U32 R51, R46, 0x8, RZ ;  /* 0x000000082e337819 */ /* 0x000fe200000006ff */
[----:B------:R-:W-:Y:S01]  /*6e70*/  IMAD R4, R0, R40, R4 ;  /* 0x0000002800047224 */ /* 0x000fe200078e0204 */
[----:B------:R-:W-:Y:S01]  /*6e80*/  MOV R0, R68 ;  /* 0x0000004400007202 */ /* 0x000fe20000000f00 */
[----:B------:R-:W-:Y:S01]  /*6e90*/  IMAD R7, R38, R7, RZ ;  /* 0x0000000726077224 */ /* 0x000fe200078e02ff */
[----:B------:R-:W-:Y:S01]  /*6ea0*/  SHF.L.U32 R58, R44, 0x10, RZ ;  /* 0x000000102c3a7819 */ /* 0x000fe200000006ff */
[-C--:B------:R-:W-:Y:S01]  /*6eb0*/  IMAD R5, R2, R40.reuse, R5 ;  /* 0x0000002802057224 */ /* 0x080fe200078e0205 */
[----:B------:R-:W-:Y:S01]  /*6ec0*/  SYNCS.ARRIVE.TRANS64.RED.A1T0 RZ, [UR4], RZ ;  /* 0x000000ffffff79a7 */ /* 0x000fe20008100404 */
[----:B------:R-:W-:Y:S01]  /*6ed0*/  IMAD R6, R3, R40, R6 ;  /* 0x0000002803067224 */ /* 0x000fe200078e0206 */
[----:B------:R-:W-:Y:S01]  /*6ee0*/  SHF.R.S32.HI R2, RZ, 0x18, R67 ;  /* 0x00000018ff027819 */ /* 0x000fe20000011443 */
[C---:B------:R-:W-:Y:S01]  /*6ef0*/  IMAD R8, R38.reuse, R8, RZ ;  /* 0x0000000826087224 */ /* 0x040fe200078e02ff */
[----:B------:R-:W-:Y:S01]  /*6f00*/  SHF.R.S32.HI R3, RZ, 0x18, R66 ;  /* 0x00000018ff037819 */ /* 0x000fe20000011442 */
[-C--:B------:R-:W-:Y:S01]  /*6f10*/  IMAD R7, R39, R40.reuse, R7 ;  /* 0x0000002827077224 */ /* 0x080fe200078e0207 */
[----:B------:R-:W-:Y:S01]  /*6f20*/  MOV R39, R65 ;  /* 0x0000004100277202 */ /* 0x000fe20000000f00 */
[----:B------:R-:W-:Y:S01]  /*6f30*/  IMAD R9, R38, R9, RZ ;  /* 0x0000000926097224 */ /* 0x000fe200078e02ff */
[C---:B------:R-:W-:Y:S01]  /*6f40*/  PRMT R56, R45.reuse, 0x8880, RZ ;  /* 0x000088802d387816 */ /* 0x040fe200000000ff */
[----:B------:R-:W-:Y:S01]  /*6f50*/  IMAD R8, R0, R40, R8 ;  /* 0x0000002800087224 */ /* 0x000fe200078e0208 */
[----:B------:R-:W-:Y:S01]  /*6f60*/  SHF.L.U32 R55, R45, 0x10, RZ ;  /* 0x000000102d377819 */ /* 0x000fe200000006ff */
[----:B------:R-:W-:Y:S01]  /*6f70*/  IMAD R10, R38, R10, RZ ;  /* 0x0000000a260a7224 */ /* 0x000fe200078e02ff */
[----:B------:R-:W-:Y:S01]  /*6f80*/  PRMT R53, R46, 0x8880, RZ ;  /* 0x000088802e357816 */ /* 0x000fe200000000ff */
[----:B------:R-:W-:Y:S01]  /*6f90*/  IMAD R9, R2, R40, R9 ;  /* 0x0000002802097224 */ /* 0x000fe200078e0209 */
[----:B------:R-:W-:Y:S01]  /*6fa0*/  SHF.R.S32.HI R45, RZ, 0x18, R45 ;  /* 0x00000018ff2d7819 */ /* 0x000fe2000001142d */
[----:B------:R-:W-:Y:S01]  /*6fb0*/  IMAD R0, R38, R20, RZ ;  /* 0x0000001426007224 */ /* 0x000fe200078e02ff */
[----:B------:R-:W-:Y:S01]  /*6fc0*/  SHF.L.U32 R52, R46, 0x10, RZ ;  /* 0x000000102e347819 */ /* 0x000fe200000006ff */
[C---:B------:R-:W-:Y:S01]  /*6fd0*/  IMAD R11, R38.reuse, R11, RZ ;  /* 0x0000000b260b7224 */ /* 0x040fe200078e02ff */
[C---:B------:R-:W-:Y:S01]  /*6fe0*/  PRMT R50, R47.reuse, 0x8880, RZ ;  /* 0x000088802f327816 */ /* 0x040fe200000000ff */
[C---:B------:R-:W-:Y:S01]  /*6ff0*/  IMAD R2, R38.reuse, R21, RZ ;  /* 0x0000001526027224 */ /* 0x040fe200078e02ff */
[----:B------:R-:W-:Y:S01]  /*7000*/  SHF.R.S32.HI R46, RZ, 0x18, R46 ;  /* 0x00000018ff2e7819 */ /* 0x000fe2000001142e */
[C---:B------:R-:W-:Y:S01]  /*7010*/  IMAD R20, R38.reuse, R24, RZ ;  /* 0x0000001826147224 */ /* 0x040fe200078e02ff */
[----:B------:R-:W-:Y:S01]  /*7020*/  SHF.L.U32 R49, R47, 0x10, RZ ;  /* 0x000000102f317819 */ /* 0x000fe200000006ff */
[C---:B------:R-:W-:Y:S01]  /*7030*/  IMAD R21, R38.reuse, R25, RZ ;  /* 0x0000001926157224 */ /* 0x040fe200078e02ff */
[----:B------:R-:W-:Y:S01]  /*7040*/  SHF.R.S32.HI R47, RZ, 0x18, R47 ;  /* 0x00000018ff2f7819 */ /* 0x000fe2000001142f */
[----:B------:R-:W-:Y:S01]  /*7050*/  IMAD R24, R38, R28, RZ ;  /* 0x0000001c26187224 */ /* 0x000fe200078e02ff */
[----:B------:R-:W-:Y:S01]  /*7060*/  SHF.L.U32 R57, R44, 0x8, RZ ;  /* 0x000000082c397819 */ /* 0x000fe200000006ff */
[----:B------:R-:W-:Y:S01]  /*7070*/  IMAD R10, R3, R40, R10 ;  /* 0x00000028030a7224 */ /* 0x000fe200078e020a */
[----:B------:R-:W-:Y:S01]  /*7080*/  SHF.R.S32.HI R44, RZ, 0x18, R44 ;  /* 0x00000018ff2c7819 */ /* 0x000fe2000001142c */
[----:B------:R-:W-:Y:S01]  /*7090*/  IMAD R12, R38, R12, RZ ;  /* 0x0000000c260c7224 */ /* 0x000fe200078e02ff */
[----:B------:R-:W-:Y:S01]  /*70a0*/  IADD3 R36, PT, PT, R36, 0x1, RZ ;  /* 0x0000000124247810 */ /* 0x000fe20007ffe0ff */
[C---:B------:R-:W-:Y:S02]  /*70b0*/  IMAD R25, R38.reuse, R29, RZ ;  /* 0x0000001d26197224 */ /* 0x040fe400078e02ff */
[C---:B------:R-:W-:Y:S01]  /*70c0*/  IMAD R28, R38.reuse, R32, RZ ;  /* 0x00000020261c7224 */ /* 0x040fe200078e02ff */
[----:B------:R-:W-:Y:S01]  /*70d0*/  SHF.R.S32.HI R32, RZ, 0x18, R64 ;  /* 0x00000018ff207819 */ /* 0x000fe20000011440 */
[C---:B------:R-:W-:Y:S01]  /*70e0*/  IMAD R29, R38.reuse, R33, RZ ;  /* 0x00000021261d7224 */ /* 0x040fe200078e02ff */
[----:B------:R-:W-:Y:S01]  /*70f0*/  I2IP.S8.S32.SAT R33, R7, R6, RZ ;  /* 0x0000000607217239 */ /* 0x000fe200000014ff */
[----:B------:R-:W-:Y:S01]  /*7100*/  IMAD R11, R41, R40, R11 ;  /* 0x00000028290b7224 */ /* 0x000fe200078e020b */
[----:B------:R-:W-:Y:S01]  /*7110*/  SHF.R.S32.HI R6, RZ, 0x18, R63 ;  /* 0x00000018ff067819 */ /* 0x000fe2000001143f */
[C---:B------:R-:W-:Y:S01]  /*7120*/  IMAD R13, R38.reuse, R13, RZ ;  /* 0x0000000d260d7224 */ /* 0x040fe200078e02ff */
[----:B------:R-:W-:Y:S01]  /*7130*/  MOV R7, R62 ;  /* 0x0000003e00077202 */ /* 0x000fe20000000f00 */
[C---:B------:R-:W-:Y:S02]  /*7140*/  IMAD R14, R38.reuse, R14, RZ ;  /* 0x0000000e260e7224 */ /* 0x040fe400078e02ff */
[C---:B------:R-:W-:Y:S02]  /*7150*/  IMAD R3, R38.reuse, R22, RZ ;  /* 0x0000001626037224 */ /* 0x040fe400078e02ff */
[----:B------:R-:W-:Y:S02]  /*7160*/  IMAD R12, R39, R40, R12 ;  /* 0x00000028270c7224 */ /* 0x000fe400078e020c */
[C---:B------:R-:W-:Y:S02]  /*7170*/  IMAD R22, R38.reuse, R26, RZ ;  /* 0x0000001a26167224 */ /* 0x040fe400078e02ff */
[C---:B------:R-:W-:Y:S02]  /*7180*/  IMAD R15, R38.reuse, R15, RZ ;  /* 0x0000000f260f7224 */ /* 0x040fe400078e02ff */
[----:B------:R-:W-:Y:S02]  /*7190*/  IMAD R26, R38, R30, RZ ;  /* 0x0000001e261a7224 */ /* 0x000fe400078e02ff */
[----:B------:R-:W-:Y:S02]  /*71a0*/  IMAD R13, R32, R40, R13 ;  /* 0x00000028200d7224 */ /* 0x000fe400078e020d */
[C---:B------:R-:W-:Y:S01]  /*71b0*/  IMAD R30, R38.reuse, R34, RZ ;  /* 0x00000022261e7224 */ /* 0x040fe200078e02ff */
[----:B------:R-:W-:Y:S01]  /*71c0*/  I2IP.S8.S32.SAT R34, R11, R10, RZ ;  /* 0x0000000a0b227239 */ /* 0x000fe200000014ff */
[----:B------:R-:W-:Y:S01]  /*71d0*/  IMAD R16, R38, R16, RZ ;  /* 0x0000001026107224 */ /* 0x000fe200078e02ff */
[----:B------:R-:W-:Y:S01]  /*71e0*/  SHF.R.S32.HI R10, RZ, 0x18, R61 ;  /* 0x00000018ff0a7819 */ /* 0x000fe2000001143d */
[----:B------:R-:W-:Y:S01]  /*71f0*/  IMAD R14, R6, R40, R14 ;  /* 0x00000028060e7224 */ /* 0x000fe200078e020e */
[----:B------:R-:W-:Y:S01]  /*7200*/  I2IP.S8.S32.SAT R61, R9, R8, R34 ;  /* 0x00000008093d7239 */ /* 0x000fe20000001422 */
[----:B------:R-:W-:Y:S01]  /*7210*/  IMAD R17, R38, R17, RZ ;  /* 0x0000001126117224 */ /* 0x000fe200078e02ff */
[----:B------:R-:W-:Y:S01]  /*7220*/  SHF.R.S32.HI R11, RZ, 0x18, R60 ;  /* 0x00000018ff0b7819 */ /* 0x000fe2000001143c */
[----:B------:R-:W-:Y:S01]  /*7230*/  IMAD R15, R42, R40, R15 ;  /* 0x000000282a0f7224 */ /* 0x000fe200078e020f */
[----:B------:R-:W-:Y:S01]  /*7240*/  I2IP.S8.S32.SAT R60, R5, R4, R33 ;  /* 0x00000004053c7239 */ /* 0x000fe20000001421 */
[C---:B------:R-:W-:Y:S01]  /*7250*/  IMAD R18, R38.reuse, R18, RZ ;  /* 0x0000001226127224 */ /* 0x040fe200078e02ff */
[----:B------:R-:W-:Y:S01]  /*7260*/  SHF.R.S32.HI R5, RZ, 0x18, R58 ;  /* 0x00000018ff057819 */ /* 0x000fe2000001143a */
[----:B------:R-:W-:Y:S01]  /*7270*/  IMAD R16, R7, R40, R16 ;  /* 0x0000002807107224 */ /* 0x000fe200078e0210 */
[----:B------:R-:W-:Y:S01]  /*7280*/  I2IP.S8.S32.SAT R14, R15, R14, RZ ;  /* 0x0000000e0f0e7239 */ /* 0x000fe200000014ff */
[----:B------:R-:W-:Y:S01]  /*7290*/  IMAD R19, R38, R19, RZ ;  /* 0x0000001326137224 */ /* 0x000fe200078e02ff */
[----:B------:R-:W-:Y:S01]  /*72a0*/  SHF.R.S32.HI R7, RZ, 0x18, R48 ;  /* 0x00000018ff077819 */ /* 0x000fe20000011430 */
[----:B------:R-:W-:Y:S01]  /*72b0*/  IMAD R17, R10, R40, R17 ;  /* 0x000000280a117224 */ /* 0x000fe200078e0211 */
[----:B------:R-:W-:Y:S01]  /*72c0*/  I2IP.S8.S32.SAT R62, R13, R12, R14 ;  /* 0x0000000c0d3e7239 */ /* 0x000fe2000000140e */
[-C--:B------:R-:W-:Y:S01]  /*72d0*/  IMAD R18, R11, R40.reuse, R18 ;  /* 0x000000280b127224 */ /* 0x080fe200078e0212 */
[----:B------:R-:W-:Y:S01]  /*72e0*/  SHF.R.S32.HI R6, RZ, 0x18, R57 ;  /* 0x00000018ff067819 */ /* 0x000fe20000011439 */
[----:B------:R-:W-:Y:S02]  /*72f0*/  IMAD.MOV.U32 R4, RZ, RZ, R59 ;  /* 0x000000ffff047224 */ /* 0x000fe400078e003b */
[-C--:B------:R-:W-:Y:S02]  /*7300*/  IMAD R19, R43, R40.reuse, R19 ;  /* 0x000000282b137224 */ /* 0x080fe400078e0213 */
[----:B------:R-:W-:Y:S01]  /*7310*/  IMAD R0, R4, R40, R0 ;  /* 0x0000002804007224 */ /* 0x000fe200078e0200 */
[----:B------:R-:W-:Y:S01]  /*7320*/  MOV R4, R56 ;  /* 0x0000003800047202 */ /* 0x000fe20000000f00 */
[----:B------:R-:W-:Y:S01]  /*7330*/  IMAD R23, R38, R23, RZ ;  /* 0x0000001726177224 */ /* 0x000fe200078e02ff */
[----:B------:R-:W-:Y:S01]  /*7340*/  I2IP.S8.S32.SAT R18, R19, R18, RZ ;  /* 0x0000001213127239 */ /* 0x000fe200000014ff */
[-C--:B------:R-:W-:Y:S01]  /*7350*/  IMAD R2, R5, R40.reuse, R2 ;  /* 0x0000002805027224 */ /* 0x080fe200078e0202 */
[----:B------:R-:W-:Y:S01]  /*7360*/  SHF.R.S32.HI R5, RZ, 0x18, R55 ;  /* 0x00000018ff057819 */ /* 0x000fe20000011437 */
[----:B------:R-:W-:Y:S01]  /*7370*/  IMAD R3, R6, R40, R3 ;  /* 0x0000002806037224 */ /* 0x000fe200078e0203 */
[----:B------:R-:W-:Y:S01]  /*7380*/  I2IP.S8.S32.SAT R63, R17, R16, R18 ;  /* 0x00000010113f7239 */ /* 0x000fe20000001412 */
[-C--:B------:R-:W-:Y:S01]  /*7390*/  IMAD R23, R44, R40.reuse, R23 ;  /* 0x000000282c177224 */ /* 0x080fe200078e0217 */
[----:B------:R-:W-:Y:S01]  /*73a0*/  SHF.R.S32.HI R6, RZ, 0x18, R54 ;  /* 0x00000018ff067819 */ /* 0x000fe20000011436 */
[-C--:B------:R-:W-:Y:S01]  /*73b0*/  IMAD R20, R4, R40.reuse, R20 ;  /* 0x0000002804147224 */ /* 0x080fe200078e0214 */
[----:B------:R-:W-:Y:S01]  /*73c0*/  MOV R4, R53 ;  /* 0x0000003500047202 */ /* 0x000fe20000000f00 */
[----:B------:R1:W-:Y:S01]  /*73d0*/  STS.128 [R69+UR44+0x3200], R60 ;  /* 0x0032003c45007988 */ /* 0x0003e20008000c2c */
[----:B------:R-:W-:Y:S01]  /*73e0*/  IMAD R27, R38, R27, RZ ;  /* 0x0000001b261b7224 */ /* 0x000fe200078e02ff */
[----:B------:R-:W-:Y:S01]  /*73f0*/  I2IP.S8.S32.SAT R3, R23, R3, RZ ;  /* 0x0000000317037239 */ /* 0x000fe200000014ff */
[-C--:B------:R-:W-:Y:S01]  /*7400*/  IMAD R21, R5, R40.reuse, R21 ;  /* 0x0000002805157224 */ /* 0x080fe200078e0215 */
[----:B------:R-:W-:Y:S01]  /*7410*/  SHF.R.S32.HI R5, RZ, 0x18, R52 ;  /* 0x00000018ff057819 */ /* 0x000fe20000011434 */
[-C--:B------:R-:W-:Y:S01]  /*7420*/  IMAD R22, R6, R40.reuse, R22 ;  /* 0x0000002806167224 */ /* 0x080fe200078e0216 */
[----:B------:R-:W-:Y:S01]  /*7430*/  SHF.R.S32.HI R6, RZ, 0x18, R49 ;  /* 0x00000018ff067819 */ /* 0x000fe20000011431 */
[-C--:B------:R-:W-:Y:S02]  /*7440*/  IMAD R27, R45, R40.reuse, R27 ;  /* 0x000000282d1b7224 */ /* 0x080fe400078e021b */
[-C--:B------:R-:W-:Y:S01]  /*7450*/  IMAD R24, R4, R40.reuse, R24 ;  /* 0x0000002804187224 */ /* 0x080fe200078e0218 */
[----:B------:R-:W-:Y:S01]  /*7460*/  SHF.R.S32.HI R4, RZ, 0x18, R51 ;  /* 0x00000018ff047819 */ /* 0x000fe20000011433 */
[----:B------:R-:W-:Y:S01]  /*7470*/  IMAD R25, R5, R40, R25 ;  /* 0x0000002805197224 */ /* 0x000fe200078e0219 */
[----:B------:R-:W-:Y:S01]  /*7480*/  MOV R5, R50 ;  /* 0x0000003200057202 */ /* 0x000fe20000000f00 */
[----:B------:R-:W-:Y:S02]  /*7490*/  IMAD R31, R38, R31, RZ ;  /* 0x0000001f261f7224 */ /* 0x000fe400078e02ff */
[----:B------:R-:W-:Y:S01]  /*74a0*/  IMAD R26, R4, R40, R26 ;  /* 0x00000028041a7224 */ /* 0x000fe200078e021a */
[----:B------:R-:W-:Y:S01]  /*74b0*/  I2IP.S8.S32.SAT R4, R2, R0, R3 ;  /* 0x0000000002047239 */ /* 0x000fe20000001403 */
[-C--:B------:R-:W-:Y:S02]  /*74c0*/  IMAD R31, R46, R40.reuse, R31 ;  /* 0x000000282e1f7224 */ /* 0x080fe400078e021f */
[----:B------:R-:W-:Y:S01]  /*74d0*/  IMAD R28, R5, R40, R28 ;  /* 0x00000028051c7224 */ /* 0x000fe200078e021c */
[----:B------:R-:W-:Y:S01]  /*74e0*/  I2IP.S8.S32.SAT R5, R27, R22, RZ ;  /* 0x000000161b057239 */ /* 0x000fe200000014ff */
[----:B------:R-:W-:Y:S01]  /*74f0*/  IMAD R29, R6, R40, R29 ;  /* 0x00000028061d7224 */ /* 0x000fe200078e021d */
[----:B------:R-:W-:Y:S01]  /*7500*/  I2IP.S8.S32.SAT R6, R31, R26, RZ ;  /* 0x0000001a1f067239 */ /* 0x000fe200000014ff */
[----:B------:R-:W-:Y:S01]  /*7510*/  IMAD R35, R38, R35, RZ ;  /* 0x0000002326237224 */ /* 0x000fe200078e02ff */
[----:B------:R-:W-:Y:S01]  /*7520*/  I2IP.S8.S32.SAT R5, R21, R20, R5 ;  /* 0x0000001415057239 */ /* 0x000fe20000001405 */
[----:B------:R-:W-:Y:S01]  /*7530*/  IMAD R30, R7, R40, R30 ;  /* 0x00000028071e7224 */ /* 0x000fe200078e021e */
[----:B------:R-:W-:Y:S01]  /*7540*/  I2IP.S8.S32.SAT R6, R25, R24, R6 ;  /* 0x0000001819067239 */ /* 0x000fe20000001406 */
[----:B------:R-:W-:Y:S05]  /*7550*/  IMAD R35, R47, R40, R35 ;  /* 0x000000282f237224 */ /* 0x000fea00078e0223 */
[----:B------:R-:W-:Y:S04]  /*7560*/  I2IP.S8.S32.SAT R7, R35, R30, RZ ;  /* 0x0000001e23077239 */ /* 0x000fe800000014ff */
[----:B------:R-:W-:Y:S05]  /*7570*/  I2IP.S8.S32.SAT R7, R29, R28, R7 ;  /* 0x0000001c1d077239 */ /* 0x000fea0000001407 */
        /* <DEDUP_REMOVED lines=10> */
[----:B------:R-:W-:Y:S02]  /*7620*/  UIADD3 UR9, UPT, UPT, UR49, 0x40, URZ ;  /* 0x0000004031097890 */ /* 0x000fe4000fffe0ff */
[----:B------:R-:W-:Y:S01]  /*7630*/  UIADD3 UR8, UPT, UPT, UR44, 0x3200, URZ ;  /* 0x000032002c087890 */ /* 0x000fe2000fffe0ff */
[----:B------:R-:W-:Y:S01]  /*7640*/  UMOV UR10, UR50 ;  /* 0x00000032000a7c82 */ /* 0x000fe20008000000 */
[----:B------:R-:W-:Y:S01]  /*7650*/  UMOV UR11, UR36 ;  /* 0x00000024000b7c82 */ /* 0x000fe20008000000 */
[----:B--2---:R-:W-:Y:S04]  /*7660*/  UIADD3 UR4, UP0, UPT, UR6, 0x680, URZ ;  /* 0x0000068006047890 */ /* 0x004fe8000ff1e0ff */
[----:B------:R-:W-:Y:S09]  /*7670*/  UIADD3.X UR5, UPT, UPT, URZ, UR7, URZ, UP0, !UPT ;  /* 0x00000007ff057290 */ /* 0x000ff200087fe4ff */
[----:B------:R2:W-:Y:S01]  /*7680*/  UTMASTG.3D [UR8], [UR4] ;  /* 0x00000008040073b5 */ /* 0x0005e20008010000 */
[----:B------:R0:W-:Y:S01]  /*7690*/  UTMACMDFLUSH ;  /* 0x00000000000079b7 */ /* 0x0001e20000000000 */
[----:B--2---:R-:W-:Y:S04]  /*76a0*/  DEPBAR.LE SB0, 0x1 ;  /* 0x000080400000791a */ /* 0x004fe80000000000 */
.L_x_110:
[----:B------:R-:W-:Y:S05]  /*76b0*/  BSYNC.RECONVERGENT B0 ;  /* 0x0000000000007941 */ /* 0x000fea0003800200 */
.L_x_109:
[----:B------:R-:W-:Y:S01]  /*76c0*/  R2UR UR4, R76 ;  /* 0x000000004c0472ca */ /* 0x000fe200000e0000 */
[----:B------:R-:W-:Y:S01]  /*76d0*/  BAR.SYNC.DEFER_BLOCKING 0x1, 0x80 ;  /* 0x0042000000007b1d */ /* 0x000fe20000010000 */
[----:B------:R-:W-:Y:S01]  /*76e0*/  ISETP.NE.AND P0, PT, R78, 0x2, PT ;  /* 0x000000024e00780c */ /* 0x000fe20003f05270 */
[----:B------:R-:W-:Y:S01]  /*76f0*/  UISETP.NE.AND UP0, UPT, UR46, URZ, UPT ;  /* 0x000000ff2e00728c */ /* 0x000fe2000bf05270 */
[----:B------:R-:W-:Y:S01]  /*7700*/  ISETP.NE.AND P1, PT, R36, 0x4, PT ;  /* 0x000000042400780c */ /* 0x000fe20003f25270 */
[----:B------:R-:W-:Y:S01]  /*7710*/  UIADD3 UR26, UPT, UPT, UR37, UR63, URZ ;  /* 0x0000003f251a7290 */ /* 0x000fe2000fffe0ff */
[----:B------:R-:W-:Y:S02]  /*7720*/  SEL R2, RZ, 0x1, P0 ;  /* 0x00000001ff027807 */ /* 0x000fe40000000000 */
[----:B------:R-:W-:Y:S02]  /*7730*/  SEL R0, RZ, 0x1, P1 ;  /* 0x00000001ff007807 */ /* 0x000fe40000800000 */
[----:B------:R-:W-:Y:S02]  /*7740*/  LOP3.LUT R82, R82, R2, RZ, 0x3c, !PT ;  /* 0x0000000252527212 */ /* 0x000fe400078e3cff */
[----:B------:R-:W-:Y:S01]  /*7750*/  LOP3.LUT R83, R83, R0, RZ, 0x3c, !PT ;  /* 0x0000000053537212 */ /* 0x000fe200078e3cff */
[----:B------:R-:W-:Y:S01]  /*7760*/  UIADD3 UR20, UPT, UPT, UR38, UR4, URZ ;  /* 0x0000000426147290 */ /* 0x000fe2000fffe0ff */
[----:B------:R-:W-:Y:S02]  /*7770*/  SEL R78, R78, RZ, P0 ;  /* 0x000000ff4e4e7207 */ /* 0x000fe40000000000 */
[----:B------:R-:W-:Y:S01]  /*7780*/  SEL R36, R36, RZ, P1 ;  /* 0x000000ff24247207 */ /* 0x000fe20000800000 */
[----:B------:R-:W-:Y:S01]  /*7790*/  UMOV UR36, UR59 ;  /* 0x0000003b00247c82 */ /* 0x000fe20008000000 */
[----:B------:R-:W-:Y:S07]  /*77a0*/  BRA.U UP0, `(.L_x_111) ;  /* 0xffffffd500787547 */ /* 0x000fee000b83ffff */
[----:B------:R-:W-:Y:S05]  /*77b0*/  EXIT ;  /* 0x000000000000794d */ /* 0x000fea0003800000 */
.L_x_24:
[----:B---3--:R3:W4:Y:S02]  /*77c0*/  SYNCS.PHASECHK.TRANS64.TRYWAIT P0, [R0+URZ+0xe0], R2 ;  /* 0x0000e002000075a7 */ /* 0x00872400080011ff */
[----:B----4-:R-:W-:Y:S05]  /*77d0*/  @!P0 NANOSLEEP.SYNCS 0x989680 ;  /* 0x009896800000895d */ /* 0x010fea0003900000 */
[----:B------:R-:W4:Y:S02]  /*77e0*/  @!P0 SYNCS.PHASECHK.TRANS64 P0, [R0+URZ+0xe0], R2 ;  /* 0x0000e002000085a7 */ /* 0x000f2400080010ff */
[----:B----4-:R-:W-:Y:S05]  /*77f0*/  @!P0 BRA `(.L_x_24) ;  /* 0xfffffffc00f08947 */ /* 0x010fea000383ffff */
[----:B------:R-:W-:Y:S05]  /*7800*/  BRA `(.L_x_112) ;  /* 0xffffffa000087947 */ /* 0x000fea000383ffff */
.L_x_27:
[----:B--2---:R-:W-:-:S07]  /*7810*/  MOV R0, UR33 ;  /* 0x0000002100007c02 */ /* 0x004fce0008000f00 */
.L_x_113:
[----:B--2---:R2:W3:Y:S02]  /*7820*/  SYNCS.PHASECHK.TRANS64.TRYWAIT P0, [R0+URZ+0x20], R3 ;  /* 0x00002003000075a7 */ /* 0x0044e400080011ff */
[----:B---3--:R-:W-:Y:S05]  /*7830*/  @!P0 NANOSLEEP.SYNCS 0x989680 ;  /* 0x009896800000895d */ /* 0x008fea0003900000 */
[----:B------:R-:W3:Y:S02]  /*7840*/  @!P0 SYNCS.PHASECHK.TRANS64 P0, [R0+URZ+0x20], R3 ;  /* 0x00002003000085a7 */ /* 0x000ee400080010ff */
[----:B---3--:R-:W-:Y:S05]  /*7850*/  @!P0 BRA `(.L_x_113) ;  /* 0xfffffffc00f08947 */ /* 0x008fea000383ffff */
[----:B------:R-:W-:Y:S05]  /*7860*/  BRA `(.L_x_26) ;  /* 0xffffffa000507947 */ /* 0x000fea000383ffff */
.L_x_34:
[----:B-1----:R-:W-:-:S07]  /*7870*/  MOV R0, UR17 ;  /* 0x0000001100007c02 */ /* 0x002fce0008000f00 */
.L_x_114:
[----:B-1----:R1:W2:Y:S02]  /*7880*/  SYNCS.PHASECHK.TRANS64.TRYWAIT P0, [R0+URZ+0x20], R3 ;  /* 0x00002003000075a7 */ /* 0x0022a400080011ff */
[----:B--2---:R-:W-:Y:S05]  /*7890*/  @!P0 NANOSLEEP.SYNCS 0x989680 ;  /* 0x009896800000895d */ /* 0x004fea0003900000 */
[----:B------:R-:W2:Y:S02]  /*78a0*/  @!P0 SYNCS.PHASECHK.TRANS64 P0, [R0+URZ+0x20], R3 ;  /* 0x00002003000085a7 */ /* 0x000ea400080010ff */
[----:B--2---:R-:W-:Y:S05]  /*78b0*/  @!P0 BRA `(.L_x_114) ;  /* 0xfffffffc00f08947 */ /* 0x004fea000383ffff */
[----:B------:R-:W-:Y:S05]  /*78c0*/  BRA `(.L_x_33) ;  /* 0xffffffa4000c7947 */ /* 0x000fea000383ffff */
.L_x_39:
[----:B-1----:R1:W2:Y:S02]  /*78d0*/  SYNCS.PHASECHK.TRANS64.TRYWAIT P0, [R3+URZ+0x70], R0 ;  /* 0x00007000030075a7 */ /* 0x0022a400080011ff */
[----:B--2---:R-:W-:Y:S05]  /*78e0*/  @!P0 NANOSLEEP.SYNCS 0x989680 ;  /* 0x009896800000895d */ /* 0x004fea0003900000 */
[----:B------:R-:W2:Y:S02]  /*78f0*/  @!P0 SYNCS.PHASECHK.TRANS64 P0, [R3+URZ+0x70], R0 ;  /* 0x00007000030085a7 */ /* 0x000ea400080010ff */
[----:B--2---:R-:W-:Y:S05]  /*7900*/  @!P0 BRA `(.L_x_39) ;  /* 0xfffffffc00f08947 */ /* 0x004fea000383ffff */
[----:B------:R-:W-:Y:S05]  /*7910*/  BRA `(.L_x_115) ;  /* 0xffffffa400b07947 */ /* 0x000fea000383ffff */
.L_x_43:
[----:B------:R-:W-:-:S07]  /*7920*/  MOV R0, UR4 ;  /* 0x0000000400007c02 */ /* 0x000fce0008000f00 */
.L_x_116:
[----:B-1----:R1:W2:Y:S02]  /*7930*/  SYNCS.PHASECHK.TRANS64.TRYWAIT P0, [R0+URZ], R2 ;  /* 0x00000002000075a7 */ /* 0x0022a400080011ff */
[----:B--2---:R-:W-:Y:S05]  /*7940*/  @!P0 NANOSLEEP.SYNCS 0x989680 ;  /* 0x009896800000895d */ /* 0x004fea0003900000 */
[----:B------:R-:W2:Y:S02]  /*7950*/  @!P0 SYNCS.PHASECHK.TRANS64 P0, [R0+URZ], R2 ;  /* 0x00000002000085a7 */ /* 0x000ea400080010ff */
[----:B--2---:R-:W-:Y:S05]  /*7960*/  @!P0 BRA `(.L_x_116) ;  /* 0xfffffffc00f08947 */ /* 0x004fea000383ffff */
[----:B------:R-:W-:Y:S05]  /*7970*/  BRA `(.L_x_117) ;  /* 0xffffffac00587947 */ /* 0x000fea000383ffff */
.L_x_44:
[----:B------:R-:W-:-:S07]  /*7980*/  MOV R0, UR5 ;  /* 0x0000000500007c02 */ /* 0x000fce0008000f00 */
.L_x_118:
[----:B-1----:R1:W2:Y:S02]  /*7990*/  SYNCS.PHASECHK.TRANS64.TRYWAIT P0, [R0+URZ], R3 ;  /* 0x00000003000075a7 */ /* 0x0022a400080011ff */
[----:B--2---:R-:W-:Y:S05]  /*79a0*/  @!P0 NANOSLEEP.SYNCS 0x989680 ;  /* 0x009896800000895d */ /* 0x004fea0003900000 */
[----:B------:R-:W2:Y:S02]  /*79b0*/  @!P0 SYNCS.PHASECHK.TRANS64 P0, [R0+URZ], R3 ;  /* 0x00000003000085a7 */ /* 0x000ea400080010ff */
[----:B--2---:R-:W-:Y:S05]  /*79c0*/  @!P0 BRA `(.L_x_118) ;  /* 0xfffffffc00f08947 */ /* 0x004fea000383ffff */
[----:B------:R-:W-:Y:S05]  /*79d0*/  BRA `(.L_x_119) ;  /* 0xffffffac00647947 */ /* 0x000fea000383ffff */
.L_x_45:
[----:B------:R-:W-:-:S07]  /*79e0*/  MOV R0, UR5 ;  /* 0x0000000500007c02 */ /* 0x000fce0008000f00 */
.L_x_120:
[----:B-1----:R1:W2:Y:S02]  /*79f0*/  SYNCS.PHASECHK.TRANS64.TRYWAIT P0, [R0+URZ], R3 ;  /* 0x00000003000075a7 */ /* 0x0022a400080011ff */
[----:B--2---:R-:W-:Y:S05]  /*7a00*/  @!P0 NANOSLEEP.SYNCS 0x989680 ;  /* 0x009896800000895d */ /* 0x004fea0003900000 */
[----:B------:R-:W2:Y:S02]  /*7a10*/  @!P0 SYNCS.PHASECHK.TRANS64 P0, [R0+URZ], R3 ;  /* 0x00000003000085a7 */ /* 0x000ea400080010ff */
[----:B--2---:R-:W-:Y:S05]  /*7a20*/  @!P0 BRA `(.L_x_120) ;  /* 0xfffffffc00f08947 */ /* 0x004fea000383ffff */
[----:B------:R-:W-:Y:S05]  /*7a30*/  BRA `(.L_x_121) ;  /* 0xffffffac00707947 */ /* 0x000fea000383ffff */
.L_x_48:
[----:B--2---:R2:W3:Y:S02]  /*7a40*/  SYNCS.PHASECHK.TRANS64.TRYWAIT P0, [R2+URZ+0xd0], R4 ;  /* 0x0000d004020075a7 */ /* 0x0044e400080011ff */
[----:B---3--:R-:W-:Y:S05]  /*7a50*/  @!P0 NANOSLEEP.SYNCS 0x989680 ;  /* 0x009896800000895d */ /* 0x008fea0003900000 */
[----:B------:R-:W3:Y:S02]  /*7a60*/  @!P0 SYNCS.PHASECHK.TRANS64 P0, [R2+URZ+0xd0], R4 ;  /* 0x0000d004020085a7 */ /* 0x000ee400080010ff */
[----:B---3--:R-:W-:Y:S05]  /*7a70*/  @!P0 BRA `(.L_x_48) ;  /* 0xfffffffc00f08947 */ /* 0x008fea000383ffff */
[----:B------:R-:W-:Y:S05]  /*7a80*/  BRA `(.L_x_122) ;  /* 0xffffffac00cc7947 */ /* 0x000fea000383ffff */
.L_x_49:
[----:B------:R-:W-:-:S07]  /*7a90*/  MOV R2, UR4 ;  /* 0x0000000400027c02 */ /* 0x000fce0008000f00 */
.L_x_123:
[----:B--2---:R2:W3:Y:S02]  /*7aa0*/  SYNCS.PHASECHK.TRANS64.TRYWAIT P0, [R2+URZ+0x80], R5 ;  /* 0x00008005020075a7 */ /* 0x0044e400080011ff */
[----:B---3--:R-:W-:Y:S05]  /*7ab0*/  @!P0 NANOSLEEP.SYNCS 0x989680 ;  /* 0x009896800000895d */ /* 0x008fea0003900000 */
[----:B------:R-:W3:Y:S02]  /*7ac0*/  @!P0 SYNCS.PHASECHK.TRANS64 P0, [R2+URZ+0x80], R5 ;  /* 0x00008005020085a7 */ /* 0x000ee400080010ff */
[----:B---3--:R-:W-:Y:S05]  /*7ad0*/  @!P0 BRA `(.L_x_123) ;  /* 0xfffffffc00f08947 */ /* 0x008fea000383ffff */
[----:B------:R-:W-:Y:S05]  /*7ae0*/  BRA `(.L_x_124) ;  /* 0xffffffac00dc7947 */ /* 0x000fea000383ffff */
.L_x_50:
[----:B--2---:R2:W3:Y:S02]  /*7af0*/  SYNCS.PHASECHK.TRANS64.TRYWAIT P1, [R2+URZ+0x70], R4 ;  /* 0x00007004020075a7 */ /* 0x0044e400080211ff */
[----:B---3--:R-:W-:Y:S05]  /*7b00*/  @!P1 NANOSLEEP.SYNCS 0x989680 ;  /* 0x009896800000995d */ /* 0x008fea0003900000 */
[----:B------:R-:W3:Y:S02]  /*7b10*/  @!P1 SYNCS.PHASECHK.TRANS64 P1, [R2+URZ+0x70], R4 ;  /* 0x00007004020095a7 */ /* 0x000ee400080210ff */
[----:B---3--:R-:W-:Y:S05]  /*7b20*/  @!P1 BRA `(.L_x_50) ;  /* 0xfffffffc00f09947 */ /* 0x008fea000383ffff */
[----:B------:R-:W-:Y:S05]  /*7b30*/  BRA `(.L_x_125) ;  /* 0xffffffb0000c7947 */ /* 0x000fea000383ffff */
.L_x_53:
[----:B------:R-:W-:-:S07]  /*7b40*/  MOV R0, UR4 ;  /* 0x0000000400007c02 */ /* 0x000fce0008000f00 */
.L_x_126:
[----:B--2---:R2:W3:Y:S02]  /*7b50*/  SYNCS.PHASECHK.TRANS64.TRYWAIT P0, [R0+URZ+0x80], R2 ;  /* 0x00008002000075a7 */ /* 0x0044e400080011ff */
[----:B---3--:R-:W-:Y:S05]  /*7b60*/  @!P0 NANOSLEEP.SYNCS 0x989680 ;  /* 0x009896800000895d */ /* 0x008fea0003900000 */
[----:B------:R-:W3:Y:S02]  /*7b70*/  @!P0 SYNCS.PHASECHK.TRANS64 P0, [R0+URZ+0x80], R2 ;  /* 0x00008002000085a7 */ /* 0x000ee400080010ff */
[----:B---3--:R-:W-:Y:S05]  /*7b80*/  @!P0 BRA `(.L_x_126) ;  /* 0xfffffffc00f08947 */ /* 0x008fea000383ffff */
[----:B------:R-:W-:Y:S05]  /*7b90*/  BRA `(.L_x_52) ;  /* 0xffffffb000607947 */ /* 0x000fea000383ffff */
.L_x_60:
[----:B-1----:R1:W2:Y:S02]  /*7ba0*/  SYNCS.PHASECHK.TRANS64.TRYWAIT P1, [R0+URZ+0x70], R2 ;  /* 0x00007002000075a7 */ /* 0x0022a400080211ff */
[----:B--2---:R-:W-:Y:S05]  /*7bb0*/  @!P1 NANOSLEEP.SYNCS 0x989680 ;  /* 0x009896800000995d */ /* 0x004fea0003900000 */
[----:B------:R-:W2:Y:S02]  /*7bc0*/  @!P1 SYNCS.PHASECHK.TRANS64 P1, [R0+URZ+0x70], R2 ;  /* 0x00007002000095a7 */ /* 0x000ea400080210ff */
[----:B--2---:R-:W-:Y:S05]  /*7bd0*/  @!P1 BRA `(.L_x_60) ;  /* 0xfffffffc00f09947 */ /* 0x004fea000383ffff */
[----:B------:R-:W-:Y:S05]  /*7be0*/  BRA `(.L_x_127) ;  /* 0xffffffb400bc7947 */ /* 0x000fea000383ffff */
.L_x_61:
[----:B------:R-:W-:-:S07]  /*7bf0*/  MOV R2, UR19 ;  /* 0x0000001300027c02 */ /* 0x000fce0008000f00 */
.L_x_128:
[----:B-1----:R1:W2:Y:S02]  /*7c00*/  SYNCS.PHASECHK.TRANS64.TRYWAIT P0, [R2+URZ+0xb0], R0 ;  /* 0x0000b000020075a7 */ /* 0x0022a400080011ff */
[----:B--2---:R-:W-:Y:S05]  /*7c10*/  @!P0 NANOSLEEP.SYNCS 0x989680 ;  /* 0x009896800000895d */ /* 0x004fea0003900000 */
[----:B------:R-:W2:Y:S02]  /*7c20*/  @!P0 SYNCS.PHASECHK.TRANS64 P0, [R2+URZ+0xb0], R0 ;  /* 0x0000b000020085a7 */ /* 0x000ea400080010ff */
[----:B--2---:R-:W-:Y:S05]  /*7c30*/  @!P0 BRA `(.L_x_128) ;  /* 0xfffffffc00f08947 */ /* 0x004fea000383ffff */
[----:B------:R-:W-:Y:S05]  /*7c40*/  BRA `(.L_x_129) ;  /* 0xffffffb400f07947 */ /* 0x000fea000383ffff */
.L_x_64:
[----:B------:R-:W-:Y:S07]  /*7c50*/  MOV R0, UR6 ;  /* 0x0000000600007c02 */ /* 0x000fee0008000f00 */
.L_x_130:
[----:B-1----:R1:W2:Y:S02]  /*7c60*/  SYNCS.PHASECHK.TRANS64.TRYWAIT P0, [R0+URZ], R2 ;  /* 0x00000002000075a7 */ /* 0x0022a400080011ff */
[----:B--2---:R-:W-:Y:S05]  /*7c70*/  @!P0 NANOSLEEP.SYNCS 0x989680 ;  /* 0x009896800000895d */ /* 0x004fea0003900000 */
[----:B------:R-:W2:Y:S02]  /*7c80*/  @!P0 SYNCS.PHASECHK.TRANS64 P0, [R0+URZ], R2 ;  /* 0x00000002000085a7 */ /* 0x000ea400080010ff */
[----:B--2---:R-:W-:Y:S05]  /*7c90*/  @!P0 BRA `(.L_x_130) ;  /* 0xfffffffc00f08947 */ /* 0x004fea000383ffff */
[----:B------:R-:W-:Y:S05]  /*7ca0*/  BRA `(.L_x_63) ;  /* 0xffffffb800287947 */ /* 0x000fea000383ffff */
.L_x_67:
[----:B------:R-:W-:-:S07]  /*7cb0*/  MOV R0, UR4 ;  /* 0x0000000400007c02 */ /* 0x000fce0008000f00 */
.L_x_131:
[----:B--2---:R2:W4:Y:S02]  /*7cc0*/  SYNCS.PHASECHK.TRANS64.TRYWAIT P0, [R0+URZ], R2 ;  /* 0x00000002000075a7 */ /* 0x00452400080011ff */
[----:B----4-:R-:W-:Y:S05]  /*7cd0*/  @!P0 NANOSLEEP.SYNCS 0x989680 ;  /* 0x009896800000895d */ /* 0x010fea0003900000 */
[----:B------:R-:W4:Y:S02]  /*7ce0*/  @!P0 SYNCS.PHASECHK.TRANS64 P0, [R0+URZ], R2 ;  /* 0x00000002000085a7 */ /* 0x000f2400080010ff */
[----:B----4-:R-:W-:Y:S05]  /*7cf0*/  @!P0 BRA `(.L_x_131) ;  /* 0xfffffffc00f08947 */ /* 0x010fea000383ffff */
[----:B------:R-:W-:Y:S05]  /*7d00*/  BRA `(.L_x_132) ;  /* 0xffffffb800c87947 */ /* 0x000fea000383ffff */
.L_x_68:
[----:B------:R-:W-:-:S07]  /*7d10*/  MOV R0, UR5 ;  /* 0x0000000500007c02 */ /* 0x000fce0008000f00 */
.L_x_133:
[----:B-1----:R1:W2:Y:S02]  /*7d20*/  SYNCS.PHASECHK.TRANS64.TRYWAIT P0, [R0+URZ], R3 ;  /* 0x00000003000075a7 */ /* 0x0022a400080011ff */
[----:B--2---:R-:W-:Y:S05]  /*7d30*/  @!P0 NANOSLEEP.SYNCS 0x989680 ;  /* 0x009896800000895d */ /* 0x004fea0003900000 */
[----:B------:R-:W2:Y:S02]  /*7d40*/  @!P0 SYNCS.PHASECHK.TRANS64 P0, [R0+URZ], R3 ;  /* 0x00000003000085a7 */ /* 0x000ea400080010ff */
[----:B--2---:R-:W-:Y:S05]  /*7d50*/  @!P0 BRA `(.L_x_133) ;  /* 0xfffffffc00f08947 */ /* 0x004fea000383ffff */
[----:B------:R-:W-:Y:S05]  /*7d60*/  BRA `(.L_x_134) ;  /* 0xffffffb800d47947 */ /* 0x000fea000383ffff */
.L_x_69:
[----:B------:R-:W-:-:S07]  /*7d70*/  MOV R0, UR5 ;  /* 0x0000000500007c02 */ /* 0x000fce0008000f00 */
.L_x_135:
[----:B-1----:R1:W2:Y:S02]  /*7d80*/  SYNCS.PHASECHK.TRANS64.TRYWAIT P0, [R0+URZ], R3 ;  /* 0x00000003000075a7 */ /* 0x0022a400080011ff */
[----:B--2---:R-:W-:Y:S05]  /*7d90*/  @!P0 NANOSLEEP.SYNCS 0x989680 ;  /* 0x009896800000895d */ /* 0x004fea0003900000 */
[----:B------:R-:W2:Y:S02]  /*7da0*/  @!P0 SYNCS.PHASECHK.TRANS64 P0, [R0+URZ], R3 ;  /* 0x00000003000085a7 */ /* 0x000ea400080010ff */
[----:B--2---:R-:W-:Y:S05]  /*7db0*/  @!P0 BRA `(.L_x_135) ;  /* 0xfffffffc00f08947 */ /* 0x004fea000383ffff */
[----:B------:R-:W-:Y:S05]  /*7dc0*/  BRA `(.L_x_136) ;  /* 0xffffffb800e07947 */ /* 0x000fea000383ffff */
.L_x_70:
[----:B-1----:R-:W-:-:S07]  /*7dd0*/  MOV R0, UR4 ;  /* 0x0000000400007c02 */ /* 0x002fce0008000f00 */
.L_x_137:
[----:B-1----:R1:W2:Y:S02]  /*7de0*/  SYNCS.PHASECHK.TRANS64.TRYWAIT P0, [R0+URZ], R2 ;  /* 0x00000002000075a7 */ /* 0x0022a400080011ff */
[----:B--2---:R-:W-:Y:S05]  /*7df0*/  @!P0 NANOSLEEP.SYNCS 0x989680 ;  /* 0x009896800000895d */ /* 0x004fea0003900000 */
[----:B------:R-:W2:Y:S02]  /*7e00*/  @!P0 SYNCS.PHASECHK.TRANS64 P0, [R0+URZ], R2 ;  /* 0x00000002000085a7 */ /* 0x000ea400080010ff */
[----:B--2---:R-:W-:Y:S05]  /*7e10*/  @!P0 BRA `(.L_x_137) ;  /* 0xfffffffc00f08947 */ /* 0x004fea000383ffff */
[----:B------:R-:W-:Y:S05]  /*7e20*/  BRA `(.L_x_138) ;  /* 0xffffffb800ec7947 */ /* 0x000fea000383ffff */
.L_x_75:
[----:B--2---:R2:W3:Y:S02]  /*7e30*/  SYNCS.PHASECHK.TRANS64.TRYWAIT P0, [R8+URZ+0x70], R0 ;  /* 0x00007000080075a7 */ /* 0x0044e400080011ff */
[----:B---3--:R-:W-:Y:S05]  /*7e40*/  @!P0 NANOSLEEP.SYNCS 0x989680 ;  /* 0x009896800000895d */ /* 0x008fea0003900000 */
[----:B------:R-:W3:Y:S02]  /*7e50*/  @!P0 SYNCS.PHASECHK.TRANS64 P0, [R8+URZ+0x70], R0 ;  /* 0x00007000080085a7 */ /* 0x000ee400080010ff */
[----:B---3--:R-:W-:Y:S05]  /*7e60*/  @!P0 BRA `(.L_x_75) ;  /* 0xfffffffc00f08947 */ /* 0x008fea000383ffff */
[----:B------:R-:W-:Y:S05]  /*7e70*/  BRA `(.L_x_139) ;  /* 0xffffffc000187947 */ /* 0x000fea000383ffff */
.L_x_78:
[----:B--2---:R-:W-:Y:S07]  /*7e80*/  MOV R0, UR21 ;  /* 0x0000001500007c02 */ /* 0x004fee0008000f00 */
.L_x_140:
[----:B--2---:R2:W3:Y:S02]  /*7e90*/  SYNCS.PHASECHK.TRANS64.TRYWAIT P1, [R0+URZ+0x68], R2 ;  /* 0x00006802000075a7 */ /* 0x0044e400080211ff */
[----:B---3--:R-:W-:Y:S05]  /*7ea0*/  @!P1 NANOSLEEP.SYNCS 0x989680 ;  /* 0x009896800000995d */ /* 0x008fea0003900000 */
[----:B------:R-:W3:Y:S02]  /*7eb0*/  @!P1 SYNCS.PHASECHK.TRANS64 P1, [R0+URZ+0x68], R2 ;  /* 0x00006802000095a7 */ /* 0x000ee400080210ff */
[----:B---3--:R-:W-:Y:S05]  /*7ec0*/  @!P1 BRA `(.L_x_140) ;  /* 0xfffffffc00f09947 */ /* 0x008fea000383ffff */
[----:B------:R-:W-:Y:S05]  /*7ed0*/  BRA `(.L_x_77) ;  /* 0xffffffc400947947 */ /* 0x000fea000383ffff */
.L_x_81:
[----:B--2---:R-:W-:Y:S07]  /*7ee0*/  MOV R0, UR21 ;  /* 0x0000001500007c02 */ /* 0x004fee0008000f00 */
.L_x_141:
[----:B--2---:R2:W3:Y:S02]  /*7ef0*/  SYNCS.PHASECHK.TRANS64.TRYWAIT P0, [R0+URZ+0x50], R4 ;  /* 0x00005004000075a7 */ /* 0x0044e400080011ff */
[----:B---3--:R-:W-:Y:S05]  /*7f00*/  @!P0 NANOSLEEP.SYNCS 0x989680 ;  /* 0x009896800000895d */ /* 0x008fea0003900000 */
[----:B------:R-:W3:Y:S02]  /*7f10*/  @!P0 SYNCS.PHASECHK.TRANS64 P0, [R0+URZ+0x50], R4 ;  /* 0x00005004000085a7 */ /* 0x000ee400080010ff */
[----:B---3--:R-:W-:Y:S05]  /*7f20*/  @!P0 BRA `(.L_x_141) ;  /* 0xfffffffc00f08947 */ /* 0x008fea000383ffff */
[----:B------:R-:W-:Y:S05]  /*7f30*/  BRA `(.L_x_142) ;  /* 0xffffffc400ec7947 */ /* 0x000fea000383ffff */
.L_x_82:
[----:B------:R-:W-:Y:S07]  /*7f40*/  MOV R0, UR21 ;  /* 0x0000001500007c02 */ /* 0x000fee0008000f00 */
.L_x_143:
[----:B--2---:R2:W3:Y:S02]  /*7f50*/  SYNCS.PHASECHK.TRANS64.TRYWAIT P0, [R0+URZ+0x58], R4 ;  /* 0x00005804000075a7 */ /* 0x0044e400080011ff */
[----:B---3--:R-:W-:Y:S05]  /*7f60*/  @!P0 NANOSLEEP.SYNCS 0x989680 ;  /* 0x009896800000895d */ /* 0x008fea0003900000 */
[----:B------:R-:W3:Y:S02]  /*7f70*/  @!P0 SYNCS.PHASECHK.TRANS64 P0, [R0+URZ+0x58], R4 ;  /* 0x00005804000085a7 */ /* 0x000ee400080010ff */
[----:B---3--:R-:W-:Y:S05]  /*7f80*/  @!P0 BRA `(.L_x_143) ;  /* 0xfffffffc00f08947 */ /* 0x008fea000383ffff */
[----:B------:R-:W-:Y:S05]  /*7f90*/  BRA `(.L_x_144) ;  /* 0xffffffc800307947 */ /* 0x000fea000383ffff */
.L_x_84:
[----:B------:R-:W-:-:S07]  /*7fa0*/  MOV R0, UR21 ;  /* 0x0000001500007c02 */ /* 0x000fce0008000f00 */
.L_x_145:
[----:B---3--:R3:W4:Y:S02]  /*7fb0*/  SYNCS.PHASECHK.TRANS64.TRYWAIT P0, [R0+URZ+0x50], R2 ;  /* 0x00005002000075a7 */ /* 0x00872400080011ff */
[----:B----4-:R-:W-:Y:S05]  /*7fc0*/  @!P0 NANOSLEEP.SYNCS 0x989680 ;  /* 0x009896800000895d */ /* 0x010fea0003900000 */
[----:B------:R-:W4:Y:S02]  /*7fd0*/  @!P0 SYNCS.PHASECHK.TRANS64 P0, [R0+URZ+0x50], R2 ;  /* 0x00005002000085a7 */ /* 0x000f2400080010ff */
[----:B----4-:R-:W-:Y:S05]  /*7fe0*/  @!P0 BRA `(.L_x_145) ;  /* 0xfffffffc00f08947 */ /* 0x010fea000383ffff */
[----:B------:R-:W-:Y:S05]  /*7ff0*/  BRA `(.L_x_146) ;  /* 0xffffffc800a47947 */ /* 0x000fea000383ffff */
.L_x_86:
[----:B-1----:R1:W2:Y:S02]  /*8000*/  SYNCS.PHASECHK.TRANS64.TRYWAIT P0, [R3+URZ+0x70], R0 ;  /* 0x00007000030075a7 */ /* 0x0022a400080011ff */
[----:B--2---:R-:W-:Y:S05]  /*8010*/  @!P0 NANOSLEEP.SYNCS 0x989680 ;  /* 0x009896800000895d */ /* 0x004fea0003900000 */
[----:B------:R-:W2:Y:S02]  /*8020*/  @!P0 SYNCS.PHASECHK.TRANS64 P0, [R3+URZ+0x70], R0 ;  /* 0x00007000030085a7 */ /* 0x000ea400080010ff */
[----:B--2---:R-:W-:Y:S05]  /*8030*/  @!P0 BRA `(.L_x_86) ;  /* 0xfffffffc00f08947 */ /* 0x004fea000383ffff */
[----:B------:R-:W-:Y:S05]  /*8040*/  BRA `(.L_x_147) ;  /* 0xffffffcc00647947 */ /* 0x000fea000383ffff */
.L_x_97:
[----:B-1----:R1:W2:Y:S02]  /*8050*/  SYNCS.PHASECHK.TRANS64.TRYWAIT P1, [R3+URZ+0x40], R0 ;  /* 0x00004000030075a7 */ /* 0x0022a400080211ff */
[----:B--2---:R-:W-:Y:S05]  /*8060*/  @!P1 NANOSLEEP.SYNCS 0x989680 ;  /* 0x009896800000995d */ /* 0x004fea0003900000 */
[----:B------:R-:W2:Y:S02]  /*8070*/  @!P1 SYNCS.PHASECHK.TRANS64 P1, [R3+URZ+0x40], R0 ;  /* 0x00004000030095a7 */ /* 0x000ea400080210ff */
[----:B--2---:R-:W-:Y:S05]  /*8080*/  @!P1 BRA `(.L_x_97) ;  /* 0xfffffffc00f09947 */ /* 0x004fea000383ffff */
[----:B------:R-:W-:Y:S05]  /*8090*/  BRA `(.L_x_96) ;  /* 0xffffffd800d47947 */ /* 0x000fea000383ffff */
.L_x_99:
[----:B-1----:R1:W2:Y:S02]  /*80a0*/  SYNCS.PHASECHK.TRANS64.TRYWAIT P0, [R43+URZ+0x90], R4 ;  /* 0x000090042b0075a7 */ /* 0x0022a400080011ff */
[----:B--2---:R-:W-:Y:S05]  /*80b0*/  @!P0 NANOSLEEP.SYNCS 0x989680 ;  /* 0x009896800000895d */ /* 0x004fea0003900000 */
[----:B------:R-:W2:Y:S02]  /*80c0*/  @!P0 SYNCS.PHASECHK.TRANS64 P0, [R43+URZ+0x90], R4 ;  /* 0x000090042b0085a7 */ /* 0x000ea400080010ff */
[----:B--2---:R-:W-:Y:S05]  /*80d0*/  @!P0 BRA `(.L_x_99) ;  /* 0xfffffffc00f08947 */ /* 0x004fea000383ffff */
[----:B------:R-:W-:Y:S05]  /*80e0*/  BRA `(.L_x_98) ;  /* 0xffffffdc00287947 */ /* 0x000fea000383ffff */
.L_x_107:
[----:B--2---:R2:W3:Y:S02]  /*80f0*/  SYNCS.PHASECHK.TRANS64.TRYWAIT P0, [R3+URZ+0x40], R0 ;  /* 0x00004000030075a7 */ /* 0x0044e400080011ff */
[----:B---3--:R-:W-:Y:S05]  /*8100*/  @!P0 NANOSLEEP.SYNCS 0x989680 ;  /* 0x009896800000895d */ /* 0x008fea0003900000 */
[----:B------:R-:W3:Y:S02]  /*8110*/  @!P0 SYNCS.PHASECHK.TRANS64 P0, [R3+URZ+0x40], R0 ;  /* 0x00004000030085a7 */ /* 0x000ee400080010ff */
[----:B---3--:R-:W-:Y:S05]  /*8120*/  @!P0 BRA `(.L_x_107) ;  /* 0xfffffffc00f08947 */ /* 0x008fea000383ffff */
[----:B------:R-:W-:Y:S05]  /*8130*/  BRA `(.L_x_106) ;  /* 0xffffffe8001c7947 */ /* 0x000fea000383ffff */
        .weak           $__internal_0_$__cuda_sm10x_tcgen05_guardrail_trap_col_being_dealloced_not_returned_by_alloc
        .type           $__internal_0_$__cuda_sm10x_tcgen05_guardrail_trap_col_being_dealloced_not_returned_by_alloc,@function
        .size           $__internal_0_$__cuda_sm10x_tcgen05_guardrail_trap_col_being_dealloced_not_returned_by_alloc,($__internal_1_$__cuda_sm10x_tcgen05_guardrail_trap_phase_invalid_during_alloc - $__internal_0_$__cuda_sm10x_tcgen05_guardrail_trap_col_being_dealloced_not_returned_by_alloc)
$__internal_0_$__cuda_sm10x_tcgen05_guardrail_trap_col_being_dealloced_not_returned_by_alloc:
[----:B------:R-:W-:Y:S05]  /*8140*/  BPT.TRAP 0x1 ;  /* 0x000000040000795c */ /* 0x000fea0000300000 */
[----:B------:R-:W-:-:S04]  /*8150*/  HFMA2 R3, -RZ, RZ, 0, 0 ;  /* 0x00000000ff037431 */ /* 0x000fc800000001ff */
[----:B------:R-:W-:Y:S05]  /*8160*/  RET.REL.NODEC R2 `(_ZN7cutlass13device_kernelINS_4gemm6kernel13GemmUniversalIN4cute5tupleIJiiiiEEENS1_10collective13CollectiveMmaINS1_35MainloopSm100TmaUmmaWarpSpecializedILi4ELi2ELi4ENS5_IJNS4_1CILi2EEENSA_ILi1EEESC_EEEEENS5_IJNSA_ILi64EEENSA_ILi128EEENSA_ILi32EEEEEEaNS5_IJlSC_lEEEaSJ_NS4_8TiledMMAINS4_8MMA_AtomIJNS4_15SM100_MMA_S8_SSIaaiLi64ELi128ELNS4_4UMMA5MajorE0ELSO_0ELNSN_8SaturateE0EEEEEENS4_6LayoutINS5_IJSC_SC_SC_EEENS5_IJNSA_ILi0EEESU_SU_EEEEENS5_IJNS4_10UnderscoreESX_SX_EEEEENS4_13SM90_TMA_LOADENS4_14ComposedLayoutINS4_7SwizzleILi1ELi4ELi3EEENS4_18smem_ptr_flag_bitsILi8EEENSS_INS5_IJNSA_ILi8EEESH_EEENS5_IJSH_SC_EEEEEEEvNS4_8identityENS4_23SM90_TMA_LOAD_MULTICASTES1A_vS1B_EENS_8epilogue10collective18CollectiveEpilogueINS1E_23Sm100TmaWarpSpecializedILi2ELi2ELi32ELb0ELb0EEEJSI_NS5_IJNSS_ISF_SC_EES1J_EEEaSJ_aSJ_NS1E_6fusion15FusionCallbacksIS1I_NS1L_17LinearCombinationIaiaiLNS_15FloatRoundStyleE2EEESI_S1K_JEEENS4_5SM1004TMEM4LOAD26SM100_TMEM_LOAD_16dp32b32xES10_NS11_INS12_ILi2ELi4ELi3EEES15_NSS_INS5_IJS16_SF_EEENS5_IJSF_SC_EEEEEEENS4_39AutoVectorizingCopyWithAssumedAlignmentILi128EEENS4_14SM90_TMA_STOREES1Z_S21_S21_EEEvvEEEEvNT_6ParamsE) ;  /* 0xffffff7c02a47950 */ /* 0x000fea0003c3ffff */
        .weak           $__internal_1_$__cuda_sm10x_tcgen05_guardrail_trap_phase_invalid_during_alloc
        .type           $__internal_1_$__cuda_sm10x_tcgen05_guardrail_trap_phase_invalid_during_alloc,@function
        .size           $__internal_1_$__cuda_sm10x_tcgen05_guardrail_trap_phase_invalid_during_alloc,($__internal_2_$__cuda_sm10x_tcgen05_guardrail_trap_unallocated_columns_being_dealloced - $__internal_1_$__cuda_sm10x_tcgen05_guardrail_trap_phase_invalid_during_alloc)
$__internal_1_$__cuda_sm10x_tcgen05_guardrail_trap_phase_invalid_during_alloc:
[----:B------:R-:W-:Y:S05]  /*8170*/  BPT.TRAP 0x1 ;  /* 0x000000040000795c */ /* 0x000fea0000300000 */
[----:B------:R-:W-:-:S04]  /*8180*/  MOV R5, 0x0 ;  /* 0x0000000000057802 */ /* 0x000fc80000000f00 */
[----:B------:R-:W-:Y:S05]  /*8190*/  RET.REL.NODEC R4 `(_ZN7cutlass13device_kernelINS_4gemm6kernel13GemmUniversalIN4cute5tupleIJiiiiEEENS1_10collective13CollectiveMmaINS1_35MainloopSm100TmaUmmaWarpSpecializedILi4ELi2ELi4ENS5_IJNS4_1CILi2EEENSA_ILi1EEESC_EEEEENS5_IJNSA_ILi64EEENSA_ILi128EEENSA_ILi32EEEEEEaNS5_IJlSC_lEEEaSJ_NS4_8TiledMMAINS4_8MMA_AtomIJNS4_15SM100_MMA_S8_SSIaaiLi64ELi128ELNS4_4UMMA5MajorE0ELSO_0ELNSN_8SaturateE0EEEEEENS4_6LayoutINS5_IJSC_SC_SC_EEENS5_IJNSA_ILi0EEESU_SU_EEEEENS5_IJNS4_10UnderscoreESX_SX_EEEEENS4_13SM90_TMA_LOADENS4_14ComposedLayoutINS4_7SwizzleILi1ELi4ELi3EEENS4_18smem_ptr_flag_bitsILi8EEENSS_INS5_IJNSA_ILi8EEESH_EEENS5_IJSH_SC_EEEEEEEvNS4_8identityENS4_23SM90_TMA_LOAD_MULTICASTES1A_vS1B_EENS_8epilogue10collective18CollectiveEpilogueINS1E_23Sm100TmaWarpSpecializedILi2ELi2ELi32ELb0ELb0EEEJSI_NS5_IJNSS_ISF_SC_EES1J_EEEaSJ_aSJ_NS1E_6fusion15FusionCallbacksIS1I_NS1L_17LinearCombinationIaiaiLNS_15FloatRoundStyleE2EEESI_S1K_JEEENS4_5SM1004TMEM4LOAD26SM100_TMEM_LOAD_16dp32b32xES10_NS11_INS12_ILi2ELi4ELi3EEES15_NSS_INS5_IJS16_SF_EEENS5_IJSF_SC_EEEEEEENS4_39AutoVectorizingCopyWithAssumedAlignmentILi128EEENS4_14SM90_TMA_STOREES1Z_S21_S21_EEEvvEEEEvNT_6ParamsE) ;  /* 0xffffff7c04987950 */ /* 0x000fea0003c3ffff */
        .weak           $__internal_2_$__cuda_sm10x_tcgen05_guardrail_trap_unallocated_columns_being_dealloced
        .type           $__internal_2_$__cuda_sm10x_tcgen05_guardrail_trap_unallocated_columns_being_dealloced,@function
        .size           $__internal_2_$__cuda_sm10x_tcgen05_guardrail_trap_unallocated_columns_being_dealloced,(.L_x_149 - $__internal_2_$__cuda_sm10x_tcgen05_guardrail_trap_unallocated_columns_being_dealloced)
$__internal_2_$__cuda_sm10x_tcgen05_guardrail_trap_unallocated_columns_being_dealloced:
[----:B------:R-:W-:Y:S05]  /*81a0*/  BPT.TRAP 0x1 ;  /* 0x000000040000795c */ /* 0x000fea0000300000 */
[----:B------:R-:W-:-:S04]  /*81b0*/  HFMA2 R3, -RZ, RZ, 0, 0 ;  /* 0x00000000ff037431 */ /* 0x000fc800000001ff */
[----:B------:R-:W-:Y:S05]  /*81c0*/  RET.REL.NODEC R2 `(_ZN7cutlass13device_kernelINS_4gemm6kernel13GemmUniversalIN4cute5tupleIJiiiiEEENS1_10collective13CollectiveMmaINS1_35MainloopSm100TmaUmmaWarpSpecializedILi4ELi2ELi4ENS5_IJNS4_1CILi2EEENSA_ILi1EEESC_EEEEENS5_IJNSA_ILi64EEENSA_ILi128EEENSA_ILi32EEEEEEaNS5_IJlSC_lEEEaSJ_NS4_8TiledMMAINS4_8MMA_AtomIJNS4_15SM100_MMA_S8_SSIaaiLi64ELi128ELNS4_4UMMA5MajorE0ELSO_0ELNSN_8SaturateE0EEEEEENS4_6LayoutINS5_IJSC_SC_SC_EEENS5_IJNSA_ILi0EEESU_SU_EEEEENS5_IJNS4_10UnderscoreESX_SX_EEEEENS4_13SM90_TMA_LOADENS4_14ComposedLayoutINS4_7SwizzleILi1ELi4ELi3EEENS4_18smem_ptr_flag_bitsILi8EEENSS_INS5_IJNSA_ILi8EEESH_EEENS5_IJSH_SC_EEEEEEEvNS4_8identityENS4_23SM90_TMA_LOAD_MULTICASTES1A_vS1B_EENS_8epilogue10collective18CollectiveEpilogueINS1E_23Sm100TmaWarpSpecializedILi2ELi2ELi32ELb0ELb0EEEJSI_NS5_IJNSS_ISF_SC_EES1J_EEEaSJ_aSJ_NS1E_6fusion15FusionCallbacksIS1I_NS1L_17LinearCombinationIaiaiLNS_15FloatRoundStyleE2EEESI_S1K_JEEENS4_5SM1004TMEM4LOAD26SM100_TMEM_LOAD_16dp32b32xES10_NS11_INS12_ILi2ELi4ELi3EEES15_NSS_INS5_IJS16_SF_EEENS5_IJSF_SC_EEEEEEENS4_39AutoVectorizingCopyWithAssumedAlignmentILi128EEENS4_14SM90_TMA_STOREES1Z_S21_S21_EEEvvEEEEvNT_6ParamsE) ;  /* 0xffffff7c028c7950 */ /* 0x000fea0003c3ffff */
.L_x_148:
[----:B------:R-:W-:-:S00]  /*81d0*/  BRA `(.L_x_148) ;  /* 0xfffffffc00fc7947 */ /* 0x000fc0000383ffff */
[----:B------:R-:W-:-:S00]  /*81e0*/  NOP ;  /* 0x0000000000007918 */ /* 0x000fc00000000000 */
        /* <DEDUP_REMOVED lines=9> */
.L_x_149:


//--------------------- .nv.global.init           --------------------------
	.section	.nv.global.init,"aw",@progbits
.nv.global.init:
	.type		$str$27,@object
	.size		$str$27,($str$28 - $str$27)
$str$27:
        /*0000*/ 	.byte	0x28, 0x61, 0x64, 0x64, 0x72, 0x65, 0x73, 0x73, 0x20, 0x26, 0x20, 0x6d, 0x61, 0x73, 0x6b, 0x29
        /*0010*/ 	.byte	0x20, 0x3d, 0x3d, 0x20, 0x30, 0x00
	.type		$str$28,@object
	.size		$str$28,($str$26 - $str$28)
$str$28:
        /*0016*/ 	.byte	0x2f, 0x74, 0x6d, 0x70, 0x2f, 0x63, 0x75, 0x74, 0x6c, 0x61, 0x73, 0x73, 0x5f, 0x73, 0x77, 0x65
        /*0026*/ 	.byte	0x65, 0x70, 0x5f, 0x73, 0x72, 0x63, 0x2f, 0x69, 0x6e, 0x63, 0x6c, 0x75, 0x64, 0x65, 0x2f, 0x63
        /*0036*/ 	.byte	0x75, 0x74, 0x65, 0x2f, 0x70, 0x6f, 0x69, 0x6e, 0x74, 0x65, 0x72, 0x5f, 0x66, 0x6c, 0x61, 0x67
        /*0046*/ 	.byte	0x67, 0x65, 0x64, 0x2e, 0x68, 0x70, 0x70, 0x00
	.type		$str$26,@object
	.size		$str$26,($str$25 - $str$26)
$str$26:
        /*004e*/ 	.byte	0x2f, 0x74, 0x6d, 0x70, 0x2f, 0x63, 0x75, 0x74, 0x6c, 0x61, 0x73, 0x73, 0x5f, 0x73, 0x77, 0x65
        /*005e*/ 	.byte	0x65, 0x70, 0x5f, 0x73, 0x72, 0x63, 0x2f, 0x69, 0x6e, 0x63, 0x6c, 0x75, 0x64, 0x65, 0x2f, 0x63
        /*006e*/ 	.byte	0x75, 0x74, 0x65, 0x2f, 0x61, 0x74, 0x6f, 0x6d, 0x2f, 0x63, 0x6f, 0x70, 0x79, 0x5f, 0x74, 0x72
        /*007e*/ 	.byte	0x61, 0x69, 0x74, 0x73, 0x5f, 0x73, 0x6d, 0x31, 0x30, 0x30, 0x2e, 0x68, 0x70, 0x70, 0x00
	.type		$str$25,@object
	.size		$str$25,(__unnamed_1 - $str$25)
$str$25:
        /*008d*/ 	.byte	0x28, 0x28, 0x75, 0x69, 0x6e, 0x74, 0x33, 0x32, 0x5f, 0x74, 0x28, 0x74, 0x68, 0x72, 0x65, 0x61
        /*009d*/ 	.byte	0x64, 0x49, 0x64, 0x78, 0x2e, 0x78, 0x29, 0x20, 0x2f, 0x20, 0x33, 0x32, 0x29, 0x20, 0x25, 0x20
        /*00ad*/ 	.byte	0x34, 0x29, 0x20, 0x3d, 0x3d, 0x20, 0x28, 0x28, 0x28, 0x74, 0x6d, 0x65, 0x6d, 0x5f, 0x61, 0x64
        /*00bd*/ 	.byte	0x64, 0x72, 0x20, 0x3e, 0x3e, 0x20, 0x31, 0x36, 0x29, 0x20, 0x2f, 0x20, 0x33, 0x32, 0x29, 0x20
        /*00cd*/ 	.byte	0x25, 0x20, 0x34, 0x29, 0x00
	.type		__unnamed_1,@object
	.size		__unnamed_1,(__unnamed_2 - __unnamed_1)
__unnamed_1:
        /*00d2*/ 	.byte	0x61, 0x75, 0x74, 0x6f, 0x20, 0x63, 0x75, 0x74, 0x65, 0x3a, 0x3a, 0x61, 0x73, 0x5f, 0x70, 0x6f
        /* <DEDUP_REMOVED lines=24> */
        /*0262*/ 	.byte	0x00
	.type		__unnamed_2,@object
	.size		__unnamed_2,(.L_2 - __unnamed_2)
__unnamed_2:
        /* <DEDUP_REMOVED lines=41> */
.L_2:


//--------------------- .nv.shared._ZN7cutlass13device_kernelINS_4gemm6kernel13GemmUniversalIN4cute5tupleIJiiiiEEENS1_10collective13CollectiveMmaINS1_35MainloopSm100TmaUmmaWarpSpecializedILi4ELi2ELi4ENS5_IJNS4_1CILi2EEENSA_ILi1EEESC_EEEEENS5_IJNSA_ILi64EEENSA_ILi128EEENSA_ILi32EEEEEEaNS5_IJlSC_lEEEaSJ_NS4_8TiledMMAINS4_8MMA_AtomIJNS4_15SM100_MMA_S8_SSIaaiLi64ELi128ELNS4_4UMMA5MajorE0ELSO_0ELNSN_8SaturateE0EEEEEENS4_6LayoutINS5_IJSC_SC_SC_EEENS5_IJNSA_ILi0EEESU_SU_EEEEENS5_IJNS4_10UnderscoreESX_SX_EEEEENS4_13SM90_TMA_LOADENS4_14ComposedLayoutINS4_7SwizzleILi1ELi4ELi3EEENS4_18smem_ptr_flag_bitsILi8EEENSS_INS5_IJNSA_ILi8EEESH_EEENS5_IJSH_SC_EEEEEEEvNS4_8identityENS4_23SM90_TMA_LOAD_MULTICASTES1A_vS1B_EENS_8epilogue10collective18CollectiveEpilogueINS1E_23Sm100TmaWarpSpecializedILi2ELi2ELi32ELb0ELb0EEEJSI_NS5_IJNSS_ISF_SC_EES1J_EEEaSJ_aSJ_NS1E_6fusion15FusionCallbacksIS1I_NS1L_17LinearCombinationIaiaiLNS_15FloatRoundStyleE2EEESI_S1K_JEEENS4_5SM1004TMEM4LOAD26SM100_TMEM_LOAD_16dp32b32xES10_NS11_INS12_ILi2ELi4ELi3EEES15_NSS_INS5_IJS16_SF_EEENS5_IJSF_SC_EEEEEEENS4_39AutoVectorizingCopyWithAssumedAlignmentILi128EEENS4_14SM90_TMA_STOREES1Z_S21_S21_EEEvvEEEEvNT_6ParamsE --------------------------
	.section	.nv.shared._ZN7cutlass13device_kernelINS_4gemm6kernel13GemmUniversalIN4cute5tupleIJiiiiEEENS1_10collective13CollectiveMmaINS1_35MainloopSm100TmaUmmaWarpSpecializedILi4ELi2ELi4ENS5_IJNS4_1CILi2EEENSA_ILi1EEESC_EEEEENS5_IJNSA_ILi64EEENSA_ILi128EEENSA_ILi32EEEEEEaNS5_IJlSC_lEEEaSJ_NS4_8TiledMMAINS4_8MMA_AtomIJNS4_15SM100_MMA_S8_SSIaaiLi64ELi128ELNS4_4UMMA5MajorE0ELSO_0ELNSN_8SaturateE0EEEEEENS4_6LayoutINS5_IJSC_SC_SC_EEENS5_IJNSA_ILi0EEESU_SU_EEEEENS5_IJNS4_10UnderscoreESX_SX_EEEEENS4_13SM90_TMA_LOADENS4_14ComposedLayoutINS4_7SwizzleILi1ELi4ELi3EEENS4_18smem_ptr_flag_bitsILi8EEENSS_INS5_IJNSA_ILi8EEESH_EEENS5_IJSH_SC_EEEEEEEvNS4_8identityENS4_23SM90_TMA_LOAD_MULTICASTES1A_vS1B_EENS_8epilogue10collective18CollectiveEpilogueINS1E_23Sm100TmaWarpSpecializedILi2ELi2ELi32ELb0ELb0EEEJSI_NS5_IJNSS_ISF_SC_EES1J_EEEaSJ_aSJ_NS1E_6fusion15FusionCallbacksIS1I_NS1L_17LinearCombinationIaiaiLNS_15FloatRoundStyleE2EEESI_S1K_JEEENS4_5SM1004TMEM4LOAD26SM100_TMEM_LOAD_16dp32b32xES10_NS11_INS12_ILi2ELi4ELi3EEES15_NSS_INS5_IJS16_SF_EEENS5_IJSF_SC_EEEEEEENS4_39AutoVectorizingCopyWithAssumedAlignmentILi128EEENS4_14SM90_TMA_STOREES1Z_S21_S21_EEEvvEEEEvNT_6ParamsE,"aw",@nobits
	.sectionflags	@""
	.align	16
	.zero		1024


//--------------------- .nv.shared.reserved.0     --------------------------
	.section	.nv.shared.reserved.0,"aw",@nobits
	.weak		__nv_reservedSMEM_offset_0_alias
	.size		__nv_reservedSMEM_offset_0_alias, 0, 64
	.other		__nv_reservedSMEM_offset_0_alias,@"STO_CUDA_RESERVED_SHARED STV_DEFAULT"
__nv_reservedSMEM_offset_0_alias:
	.zero		0
.nv.shared.reserved.0:
	.zero		64
	.weak		__nv_reservedSMEM_tcgen05_partition
	.type		__nv_reservedSMEM_tcgen05_partition,@object
	.size		__nv_reservedSMEM_tcgen05_partition,(.L_0 - __nv_reservedSMEM_tcgen05_partition)
__nv_reservedSMEM_tcgen05_partition:
	.zero		32
.L_0:


//--------------------- .nv.global                --------------------------
	.section	.nv.global,"aw",@nobits
.nv.global:
	.type		_ZN40_INTERNAL_53e5ff78_4_k_cu_e70561f5_102884cute1_E,@object
	.size		_ZN40_INTERNAL_53e5ff78_4_k_cu_e70561f5_102884cute1_E,(_ZN40_INTERNAL_53e5ff78_4_k_cu_e70561f5_102884cuda3std3__45__cpo6cbeginE - _ZN40_INTERNAL_53e5ff78_4_k_cu_e70561f5_102884cute1_E)
_ZN40_INTERNAL_53e5ff78_4_k_cu_e70561f5_102884cute1_E:
	.zero		1
	.type		_ZN40_INTERNAL_53e5ff78_4_k_cu_e70561f5_102884cuda3std3__45__cpo6cbeginE,@object
	.size		_ZN40_INTERNAL_53e5ff78_4_k_cu_e70561f5_102884cuda3std3__45__cpo6cbeginE,(_ZN40_INTERNAL_53e5ff78_4_k_cu_e70561f5_102884cuda3std3__48in_placeE - _ZN40_INTERNAL_53e5ff78_4_k_cu_e70561f5_102884cuda3std3__45__cpo6cbeginE)
_ZN40_INTERNAL_53e5ff78_4_k_cu_e70561f5_102884cuda3std3__45__cpo6cbeginE:
	.zero		1
	.type		_ZN40_INTERNAL_53e5ff78_4_k_cu_e70561f5_102884cuda3std3__48in_placeE,@object
	.size		_ZN40_INTERNAL_53e5ff78_4_k_cu_e70561f5_102884cuda3std3__48in_placeE,(_ZN40_INTERNAL_53e5ff78_4_k_cu_e70561f5_102884cuda3std6ranges3__45__cpo9iter_moveE - _ZN40_INTERNAL_53e5ff78_4_k_cu_e70561f5_102884cuda3std3__48in_placeE)
_ZN40_INTERNAL_53e5ff78_4_k_cu_e70561f5_102884cuda3std3__48in_placeE:
	.zero		1
	.type		_ZN40_INTERNAL_53e5ff78_4_k_cu_e70561f5_102884cuda3std6ranges3__45__cpo9iter_moveE,@object
	.size		_ZN40_INTERNAL_53e5ff78_4_k_cu_e70561f5_102884cuda3std6ranges3__45__cpo9iter_moveE,(_ZN40_INTERNAL_53e5ff78_4_k_cu_e70561f5_102884cuda3std3__45__cpo5beginE - _ZN40_INTERNAL_53e5ff78_4_k_cu_e70561f5_102884cuda3std6ranges3__45__cpo9iter_moveE)
_ZN40_INTERNAL_53e5ff78_4_k_cu_e70561f5_102884cuda3std6ranges3__45__cpo9iter_moveE:
	.zero		1
	.type		_ZN40_INTERNAL_53e5ff78_4_k_cu_e70561f5_102884cuda3std3__45__cpo5beginE,@object
	.size		_ZN40_INTERNAL_53e5ff78_4_k_cu_e70561f5_102884cuda3std3__45__cpo5beginE,(_ZN40_INTERNAL_53e5ff78_4_k_cu_e70561f5_102884cuda3std3__442_GLOBAL__N__53e5ff78_4_k_cu_e70561f5_102886ignoreE - _ZN40_INTERNAL_53e5ff78_4_k_cu_e70561f5_102884cuda3std3__45__cpo5beginE)
_ZN40_INTERNAL_53e5ff78_4_k_cu_e70561f5_102884cuda3std3__45__cpo5beginE:
	.zero		1
	.type		_ZN40_INTERNAL_53e5ff78_4_k_cu_e70561f5_102884cuda3std3__442_GLOBAL__N__53e5ff78_4_k_cu_e70561f5_102886ignoreE,@object
	.size		_ZN40_INTERNAL_53e5ff78_4_k_cu_e70561f5_102884cuda3std3__442_GLOBAL__N__53e5ff78_4_k_cu_e70561f5_102886ignoreE,(_ZN40_INTERNAL_53e5ff78_4_k_cu_e70561f5_102884cute7productE - _ZN40_INTERNAL_53e5ff78_4_k_cu_e70561f5_102884cuda3std3__442_GLOBAL__N__53e5ff78_4_k_cu_e70561f5_102886ignoreE)
_ZN40_INTERNAL_53e5ff78_4_k_cu_e70561f5_102884cuda3std3__442_GLOBAL__N__53e5ff78_4_k_cu_e70561f5_102886ignoreE:
	.zero		1
	.type		_ZN40_INTERNAL_53e5ff78_4_k_cu_e70561f5_102884cute7productE,@object
	.size		_ZN40_INTERNAL_53e5ff78_4_k_cu_e70561f5_102884cute7productE,(_ZN40_INTERNAL_53e5ff78_4_k_cu_e70561f5_102884cuda3std3__45__cpo3endE - _ZN40_INTERNAL_53e5ff78_4_k_cu_e70561f5_102884cute7productE)
_ZN40_INTERNAL_53e5ff78_4_k_cu_e70561f5_102884cute7productE:
	.zero		1
	.type		_ZN40_INTERNAL_53e5ff78_4_k_cu_e70561f5_102884cuda3std3__45__cpo3endE,@object
	.size		_ZN40_INTERNAL_53e5ff78_4_k_cu_e70561f5_102884cuda3std3__45__cpo3endE,(_ZN40_INTERNAL_53e5ff78_4_k_cu_e70561f5_102884cuda3std3__419piecewise_constructE - _ZN40_INTERNAL_53e5ff78_4_k_cu_e70561f5_102884cuda3std3__45__cpo3endE)
_ZN40_INTERNAL_53e5ff78_4_k_cu_e70561f5_102884cuda3std3__45__cpo3endE:
	.zero		1
	.type		_ZN40_INTERNAL_53e5ff78_4_k_cu_e70561f5_102884cuda3std3__419piecewise_constructE,@object
	.size		_ZN40_INTERNAL_53e5ff78_4_k_cu_e70561f5_102884cuda3std3__419piecewise_constructE,(_ZN40_INTERNAL_53e5ff78_4_k_cu_e70561f5_102884cuda3std3__45__cpo4cendE - _ZN40_INTERNAL_53e5ff78_4_k_cu_e70561f5_102884cuda3std3__419piecewise_constructE)
_ZN40_INTERNAL_53e5ff78_4_k_cu_e70561f5_102884cuda3std3__419piecewise_constructE:
	.zero		1
	.type		_ZN40_INTERNAL_53e5ff78_4_k_cu_e70561f5_102884cuda3std3__45__cpo4cendE,@object
	.size		_ZN40_INTERNAL_53e5ff78_4_k_cu_e70561f5_102884cuda3std3__45__cpo4cendE,(_ZN40_INTERNAL_53e5ff78_4_k_cu_e70561f5_102884cuda3std6ranges3__45__cpo4swapE - _ZN40_INTERNAL_53e5ff78_4_k_cu_e70561f5_102884cuda3std3__45__cpo4cendE)
_ZN40_INTERNAL_53e5ff78_4_k_cu_e70561f5_102884cuda3std3__45__cpo4cendE:
	.zero		1
	.type		_ZN40_INTERNAL_53e5ff78_4_k_cu_e70561f5_102884cuda3std6ranges3__45__cpo4swapE,@object
	.size		_ZN40_INTERNAL_53e5ff78_4_k_cu_e70561f5_102884cuda3std6ranges3__45__cpo4swapE,(.L_10 - _ZN40_INTERNAL_53e5ff78_4_k_cu_e70561f5_102884cuda3std6ranges3__45__cpo4swapE)
_ZN40_INTERNAL_53e5ff78_4_k_cu_e70561f5_102884cuda3std6ranges3__45__cpo4swapE:
	.zero		1
.L_10:


//--------------------- .nv.constant0._ZN7cutlass13device_kernelINS_4gemm6kernel13GemmUniversalIN4cute5tupleIJiiiiEEENS1_10collective13CollectiveMmaINS1_35MainloopSm100TmaUmmaWarpSpecializedILi4ELi2ELi4ENS5_IJNS4_1CILi2EEENSA_ILi1EEESC_EEEEENS5_IJNSA_ILi64EEENSA_ILi128EEENSA_ILi32EEEEEEaNS5_IJlSC_lEEEaSJ_NS4_8TiledMMAINS4_8MMA_AtomIJNS4_15SM100_MMA_S8_SSIaaiLi64ELi128ELNS4_4UMMA5MajorE0ELSO_0ELNSN_8SaturateE0EEEEEENS4_6LayoutINS5_IJSC_SC_SC_EEENS5_IJNSA_ILi0EEESU_SU_EEEEENS5_IJNS4_10UnderscoreESX_SX_EEEEENS4_13SM90_TMA_LOADENS4_14ComposedLayoutINS4_7SwizzleILi1ELi4ELi3EEENS4_18smem_ptr_flag_bitsILi8EEENSS_INS5_IJNSA_ILi8EEESH_EEENS5_IJSH_SC_EEEEEEEvNS4_8identityENS4_23SM90_TMA_LOAD_MULTICASTES1A_vS1B_EENS_8epilogue10collective18CollectiveEpilogueINS1E_23Sm100TmaWarpSpecializedILi2ELi2ELi32ELb0ELb0EEEJSI_NS5_IJNSS_ISF_SC_EES1J_EEEaSJ_aSJ_NS1E_6fusion15FusionCallbacksIS1I_NS1L_17LinearCombinationIaiaiLNS_15FloatRoundStyleE2EEESI_S1K_JEEENS4_5SM1004TMEM4LOAD26SM100_TMEM_LOAD_16dp32b32xES10_NS11_INS12_ILi2ELi4ELi3EEES15_NSS_INS5_IJS16_SF_EEENS5_IJSF_SC_EEEEEEENS4_39AutoVectorizingCopyWithAssumedAlignmentILi128EEENS4_14SM90_TMA_STOREES1Z_S21_S21_EEEvvEEEEvNT_6ParamsE --------------------------
	.section	.nv.constant0._ZN7cutlass13device_kernelINS_4gemm6kernel13GemmUniversalIN4cute5tupleIJiiiiEEENS1_10collective13CollectiveMmaINS1_35MainloopSm100TmaUmmaWarpSpecializedILi4ELi2ELi4ENS5_IJNS4_1CILi2EEENSA_ILi1EEESC_EEEEENS5_IJNSA_ILi64EEENSA_ILi128EEENSA_ILi32EEEEEEaNS5_IJlSC_lEEEaSJ_NS4_8TiledMMAINS4_8MMA_AtomIJNS4_15SM100_MMA_S8_SSIaaiLi64ELi128ELNS4_4UMMA5MajorE0ELSO_0ELNSN_8SaturateE0EEEEEENS4_6LayoutINS5_IJSC_SC_SC_EEENS5_IJNSA_ILi0EEESU_SU_EEEEENS5_IJNS4_10UnderscoreESX_SX_EEEEENS4_13SM90_TMA_LOADENS4_14ComposedLayoutINS4_7SwizzleILi1ELi4ELi3EEENS4_18smem_ptr_flag_bitsILi8EEENSS_INS5_IJNSA_ILi8EEESH_EEENS5_IJSH_SC_EEEEEEEvNS4_8identityENS4_23SM90_TMA_LOAD_MULTICASTES1A_vS1B_EENS_8epilogue10collective18CollectiveEpilogueINS1E_23Sm100TmaWarpSpecializedILi2ELi2ELi32ELb0ELb0EEEJSI_NS5_IJNSS_ISF_SC_EES1J_EEEaSJ_aSJ_NS1E_6fusion15FusionCallbacksIS1I_NS1L_17LinearCombinationIaiaiLNS_15FloatRoundStyleE2EEESI_S1K_JEEENS4_5SM1004TMEM4LOAD26SM100_TMEM_LOAD_16dp32b32xES10_NS11_INS12_ILi2ELi4ELi3EEES15_NSS_INS5_IJS16_SF_EEENS5_IJSF_SC_EEEEEEENS4_39AutoVectorizingCopyWithAssumedAlignmentILi128EEENS4_14SM90_TMA_STOREES1Z_S21_S21_EEEvvEEEEvNT_6ParamsE,"a",@progbits
	.sectionflags	@""
	.align	4
.nv.constant0._ZN7cutlass13device_kernelINS_4gemm6kernel13GemmUniversalIN4cute5tupleIJiiiiEEENS1_10collective13CollectiveMmaINS1_35MainloopSm100TmaUmmaWarpSpecializedILi4ELi2ELi4ENS5_IJNS4_1CILi2EEENSA_ILi1EEESC_EEEEENS5_IJNSA_ILi64EEENSA_ILi128EEENSA_ILi32EEEEEEaNS5_IJlSC_lEEEaSJ_NS4_8TiledMMAINS4_8MMA_AtomIJNS4_15SM100_MMA_S8_SSIaaiLi64ELi128ELNS4_4UMMA5MajorE0ELSO_0ELNSN_8SaturateE0EEEEEENS4_6LayoutINS5_IJSC_SC_SC_EEENS5_IJNSA_ILi0EEESU_SU_EEEEENS5_IJNS4_10UnderscoreESX_SX_EEEEENS4_13SM90_TMA_LOADENS4_14ComposedLayoutINS4_7SwizzleILi1ELi4ELi3EEENS4_18smem_ptr_flag_bitsILi8EEENSS_INS5_IJNSA_ILi8EEESH_EEENS5_IJSH_SC_EEEEEEEvNS4_8identityENS4_23SM90_TMA_LOAD_MULTICASTES1A_vS1B_EENS_8epilogue10collective18CollectiveEpilogueINS1E_23Sm100TmaWarpSpecializedILi2ELi2ELi32ELb0ELb0EEEJSI_NS5_IJNSS_ISF_SC_EES1J_EEEaSJ_aSJ_NS1E_6fusion15FusionCallbacksIS1I_NS1L_17LinearCombinationIaiaiLNS_15FloatRoundStyleE2EEESI_S1K_JEEENS4_5SM1004TMEM4LOAD26SM100_TMEM_LOAD_16dp32b32xES10_NS11_INS12_ILi2ELi4ELi3EEES15_NSS_INS5_IJS16_SF_EEENS5_IJSF_SC_EEEEEEENS4_39AutoVectorizingCopyWithAssumedAlignmentILi128EEENS4_14SM90_TMA_STOREES1Z_S21_S21_EEEvvEEEEvNT_6ParamsE:
	.zero		2944


//--------------------- SYMBOLS --------------------------

	.type		.nv.reservedSmem.offset0,@object
	.size		.nv.reservedSmem.offset0,0x4
	.type		.nv.reservedSmem.cap,@object
	.size		.nv.reservedSmem.cap,0x4
	.type		__assertfail,@function
